//
// Generated by NVIDIA NVVM Compiler
//
// Compiler Build ID: CL-36424714
// Cuda compilation tools, release 13.0, V13.0.88
// Based on NVVM 20.0.0
//

.version 9.0
.target sm_100
.address_size 64

	// .globl	_Z10initCurandP17curandStateXORWOWmi
.func  (.param .b64 func_retval0) __internal_accurate_pow
(
	.param .b64 __internal_accurate_pow_param_0
)
;
.global .align 4 .b8 precalc_xorwow_matrix[102400];
.global .align 4 .b8 precalc_xorwow_offset_matrix[102400];
.global .align 4 .b8 mrg32k3aM1[2304];
.global .align 4 .b8 mrg32k3aM2[2304];
.global .align 4 .b8 mrg32k3aM1SubSeq[2016];
.global .align 4 .b8 mrg32k3aM2SubSeq[2016];
.global .align 4 .b8 mrg32k3aM1Seq[2304];
.global .align 4 .b8 mrg32k3aM2Seq[2304];
.const .align 8 .b8 __cr_lgamma_table[72];
.const .align 4 .u32 cur_iterations_d;
.const .align 4 .u32 total_iterations_d = 1000;
.const .align 4 .u32 n_factors_d = 10;
.const .align 4 .f32 learning_rate_d = 0f38D1B717;
.const .align 4 .u32 seed_d = 42;
.const .align 4 .f32 P_reg_d = 0f3DCCCCCD;
.const .align 4 .f32 Q_reg_d = 0f3DCCCCCD;
.const .align 4 .f32 user_bias_reg_d = 0f3DCCCCCD;
.const .align 4 .f32 item_bias_reg_d = 0f3DCCCCCD;
.const .align 1 .u8 is_train_d = 1;
.extern .shared .align 16 .b8 sdata[];

.visible .entry _Z10initCurandP17curandStateXORWOWmi(
	.param .u64 .ptr .align 1 _Z10initCurandP17curandStateXORWOWmi_param_0,
	.param .u64 _Z10initCurandP17curandStateXORWOWmi_param_1,
	.param .u32 _Z10initCurandP17curandStateXORWOWmi_param_2
)
{
	.reg .pred 	%p<25>;
	.reg .b32 	%r<414>;
	.reg .b64 	%rd<19>;

	ld.param.u64 	%rd8, [_Z10initCurandP17curandStateXORWOWmi_param_0];
	ld.param.u64 	%rd9, [_Z10initCurandP17curandStateXORWOWmi_param_1];
	ld.param.u32 	%r183, [_Z10initCurandP17curandStateXORWOWmi_param_2];
	mov.u32 	%r184, %ntid.x;
	mov.u32 	%r185, %ctaid.x;
	mov.u32 	%r186, %tid.x;
	mad.lo.s32 	%r1, %r184, %r185, %r186;
	setp.ge.s32 	%p1, %r1, %r183;
	@%p1 bra 	$L__BB0_44;
	cvta.to.global.u64 	%rd10, %rd8;
	cvt.s64.s32 	%rd18, %r1;
	mul.wide.s32 	%rd11, %r1, 48;
	add.s64 	%rd2, %rd10, %rd11;
	cvt.u32.u64 	%r187, %rd9;
	xor.b32  	%r188, %r187, -1429050551;
	mul.lo.s32 	%r189, %r188, 1099087573;
	{ .reg .b32 tmp; mov.b64 {tmp, %r190}, %rd9; }
	xor.b32  	%r191, %r190, -136515619;
	mul.lo.s32 	%r192, %r191, -1703105765;
	add.s32 	%r193, %r189, %r192;
	add.s32 	%r194, %r193, 6615241;
	add.s32 	%r195, %r189, 123456789;
	st.global.v2.u32 	[%rd2], {%r194, %r195};
	xor.b32  	%r196, %r189, 362436069;
	add.s32 	%r197, %r192, 521288629;
	st.global.v2.u32 	[%rd2+8], {%r196, %r197};
	xor.b32  	%r198, %r192, 88675123;
	add.s32 	%r199, %r189, 5783321;
	st.global.v2.u32 	[%rd2+16], {%r198, %r199};
	setp.eq.s32 	%p2, %r1, 0;
	@%p2 bra 	$L__BB0_43;
	mov.b32 	%r320, 0;
$L__BB0_3:
	and.b64  	%rd4, %rd18, 3;
	setp.eq.s64 	%p3, %rd4, 0;
	@%p3 bra 	$L__BB0_42;
	mul.wide.u32 	%rd12, %r320, 3200;
	mov.u64 	%rd13, precalc_xorwow_matrix;
	add.s64 	%rd5, %rd13, %rd12;
	cvt.u32.u64 	%r3, %rd4;
	mov.b32 	%r321, 0;
$L__BB0_5:
	mov.b32 	%r334, 0;
	mov.u32 	%r335, %r334;
	mov.u32 	%r336, %r334;
	mov.u32 	%r337, %r334;
	mov.u32 	%r338, %r334;
	mov.u32 	%r327, %r334;
$L__BB0_6:
	mul.wide.u32 	%rd14, %r327, 4;
	add.s64 	%rd15, %rd2, %rd14;
	ld.global.u32 	%r11, [%rd15+4];
	shl.b32 	%r12, %r327, 5;
	mov.b32 	%r333, 0;
$L__BB0_7:
	.pragma "nounroll";
	shr.u32 	%r204, %r11, %r333;
	and.b32  	%r205, %r204, 1;
	setp.eq.b32 	%p4, %r205, 1;
	not.pred 	%p5, %p4;
	add.s32 	%r206, %r12, %r333;
	mul.lo.s32 	%r207, %r206, 5;
	mul.wide.u32 	%rd16, %r207, 4;
	add.s64 	%rd6, %rd5, %rd16;
	@%p5 bra 	$L__BB0_9;
	ld.global.u32 	%r208, [%rd6];
	xor.b32  	%r338, %r338, %r208;
	ld.global.u32 	%r209, [%rd6+4];
	xor.b32  	%r337, %r337, %r209;
	ld.global.u32 	%r210, [%rd6+8];
	xor.b32  	%r336, %r336, %r210;
	ld.global.u32 	%r211, [%rd6+12];
	xor.b32  	%r335, %r335, %r211;
	ld.global.u32 	%r212, [%rd6+16];
	xor.b32  	%r334, %r334, %r212;
$L__BB0_9:
	and.b32  	%r214, %r204, 2;
	setp.eq.s32 	%p6, %r214, 0;
	@%p6 bra 	$L__BB0_11;
	ld.global.u32 	%r215, [%rd6+20];
	xor.b32  	%r338, %r338, %r215;
	ld.global.u32 	%r216, [%rd6+24];
	xor.b32  	%r337, %r337, %r216;
	ld.global.u32 	%r217, [%rd6+28];
	xor.b32  	%r336, %r336, %r217;
	ld.global.u32 	%r218, [%rd6+32];
	xor.b32  	%r335, %r335, %r218;
	ld.global.u32 	%r219, [%rd6+36];
	xor.b32  	%r334, %r334, %r219;
$L__BB0_11:
	and.b32  	%r221, %r204, 4;
	setp.eq.s32 	%p7, %r221, 0;
	@%p7 bra 	$L__BB0_13;
	ld.global.u32 	%r222, [%rd6+40];
	xor.b32  	%r338, %r338, %r222;
	ld.global.u32 	%r223, [%rd6+44];
	xor.b32  	%r337, %r337, %r223;
	ld.global.u32 	%r224, [%rd6+48];
	xor.b32  	%r336, %r336, %r224;
	ld.global.u32 	%r225, [%rd6+52];
	xor.b32  	%r335, %r335, %r225;
	ld.global.u32 	%r226, [%rd6+56];
	xor.b32  	%r334, %r334, %r226;
$L__BB0_13:
	and.b32  	%r228, %r204, 8;
	setp.eq.s32 	%p8, %r228, 0;
	@%p8 bra 	$L__BB0_15;
	ld.global.u32 	%r229, [%rd6+60];
	xor.b32  	%r338, %r338, %r229;
	ld.global.u32 	%r230, [%rd6+64];
	xor.b32  	%r337, %r337, %r230;
	ld.global.u32 	%r231, [%rd6+68];
	xor.b32  	%r336, %r336, %r231;
	ld.global.u32 	%r232, [%rd6+72];
	xor.b32  	%r335, %r335, %r232;
	ld.global.u32 	%r233, [%rd6+76];
	xor.b32  	%r334, %r334, %r233;
$L__BB0_15:
	and.b32  	%r235, %r204, 16;
	setp.eq.s32 	%p9, %r235, 0;
	@%p9 bra 	$L__BB0_17;
	ld.global.u32 	%r236, [%rd6+80];
	xor.b32  	%r338, %r338, %r236;
	ld.global.u32 	%r237, [%rd6+84];
	xor.b32  	%r337, %r337, %r237;
	ld.global.u32 	%r238, [%rd6+88];
	xor.b32  	%r336, %r336, %r238;
	ld.global.u32 	%r239, [%rd6+92];
	xor.b32  	%r335, %r335, %r239;
	ld.global.u32 	%r240, [%rd6+96];
	xor.b32  	%r334, %r334, %r240;
$L__BB0_17:
	and.b32  	%r242, %r204, 32;
	setp.eq.s32 	%p10, %r242, 0;
	@%p10 bra 	$L__BB0_19;
	ld.global.u32 	%r243, [%rd6+100];
	xor.b32  	%r338, %r338, %r243;
	ld.global.u32 	%r244, [%rd6+104];
	xor.b32  	%r337, %r337, %r244;
	ld.global.u32 	%r245, [%rd6+108];
	xor.b32  	%r336, %r336, %r245;
	ld.global.u32 	%r246, [%rd6+112];
	xor.b32  	%r335, %r335, %r246;
	ld.global.u32 	%r247, [%rd6+116];
	xor.b32  	%r334, %r334, %r247;
$L__BB0_19:
	and.b32  	%r249, %r204, 64;
	setp.eq.s32 	%p11, %r249, 0;
	@%p11 bra 	$L__BB0_21;
	ld.global.u32 	%r250, [%rd6+120];
	xor.b32  	%r338, %r338, %r250;
	ld.global.u32 	%r251, [%rd6+124];
	xor.b32  	%r337, %r337, %r251;
	ld.global.u32 	%r252, [%rd6+128];
	xor.b32  	%r336, %r336, %r252;
	ld.global.u32 	%r253, [%rd6+132];
	xor.b32  	%r335, %r335, %r253;
	ld.global.u32 	%r254, [%rd6+136];
	xor.b32  	%r334, %r334, %r254;
$L__BB0_21:
	and.b32  	%r256, %r204, 128;
	setp.eq.s32 	%p12, %r256, 0;
	@%p12 bra 	$L__BB0_23;
	ld.global.u32 	%r257, [%rd6+140];
	xor.b32  	%r338, %r338, %r257;
	ld.global.u32 	%r258, [%rd6+144];
	xor.b32  	%r337, %r337, %r258;
	ld.global.u32 	%r259, [%rd6+148];
	xor.b32  	%r336, %r336, %r259;
	ld.global.u32 	%r260, [%rd6+152];
	xor.b32  	%r335, %r335, %r260;
	ld.global.u32 	%r261, [%rd6+156];
	xor.b32  	%r334, %r334, %r261;
$L__BB0_23:
	and.b32  	%r263, %r204, 256;
	setp.eq.s32 	%p13, %r263, 0;
	@%p13 bra 	$L__BB0_25;
	ld.global.u32 	%r264, [%rd6+160];
	xor.b32  	%r338, %r338, %r264;
	ld.global.u32 	%r265, [%rd6+164];
	xor.b32  	%r337, %r337, %r265;
	ld.global.u32 	%r266, [%rd6+168];
	xor.b32  	%r336, %r336, %r266;
	ld.global.u32 	%r267, [%rd6+172];
	xor.b32  	%r335, %r335, %r267;
	ld.global.u32 	%r268, [%rd6+176];
	xor.b32  	%r334, %r334, %r268;
$L__BB0_25:
	and.b32  	%r270, %r204, 512;
	setp.eq.s32 	%p14, %r270, 0;
	@%p14 bra 	$L__BB0_27;
	ld.global.u32 	%r271, [%rd6+180];
	xor.b32  	%r338, %r338, %r271;
	ld.global.u32 	%r272, [%rd6+184];
	xor.b32  	%r337, %r337, %r272;
	ld.global.u32 	%r273, [%rd6+188];
	xor.b32  	%r336, %r336, %r273;
	ld.global.u32 	%r274, [%rd6+192];
	xor.b32  	%r335, %r335, %r274;
	ld.global.u32 	%r275, [%rd6+196];
	xor.b32  	%r334, %r334, %r275;
$L__BB0_27:
	and.b32  	%r277, %r204, 1024;
	setp.eq.s32 	%p15, %r277, 0;
	@%p15 bra 	$L__BB0_29;
	ld.global.u32 	%r278, [%rd6+200];
	xor.b32  	%r338, %r338, %r278;
	ld.global.u32 	%r279, [%rd6+204];
	xor.b32  	%r337, %r337, %r279;
	ld.global.u32 	%r280, [%rd6+208];
	xor.b32  	%r336, %r336, %r280;
	ld.global.u32 	%r281, [%rd6+212];
	xor.b32  	%r335, %r335, %r281;
	ld.global.u32 	%r282, [%rd6+216];
	xor.b32  	%r334, %r334, %r282;
$L__BB0_29:
	and.b32  	%r284, %r204, 2048;
	setp.eq.s32 	%p16, %r284, 0;
	@%p16 bra 	$L__BB0_31;
	ld.global.u32 	%r285, [%rd6+220];
	xor.b32  	%r338, %r338, %r285;
	ld.global.u32 	%r286, [%rd6+224];
	xor.b32  	%r337, %r337, %r286;
	ld.global.u32 	%r287, [%rd6+228];
	xor.b32  	%r336, %r336, %r287;
	ld.global.u32 	%r288, [%rd6+232];
	xor.b32  	%r335, %r335, %r288;
	ld.global.u32 	%r289, [%rd6+236];
	xor.b32  	%r334, %r334, %r289;
$L__BB0_31:
	and.b32  	%r291, %r204, 4096;
	setp.eq.s32 	%p17, %r291, 0;
	@%p17 bra 	$L__BB0_33;
	ld.global.u32 	%r292, [%rd6+240];
	xor.b32  	%r338, %r338, %r292;
	ld.global.u32 	%r293, [%rd6+244];
	xor.b32  	%r337, %r337, %r293;
	ld.global.u32 	%r294, [%rd6+248];
	xor.b32  	%r336, %r336, %r294;
	ld.global.u32 	%r295, [%rd6+252];
	xor.b32  	%r335, %r335, %r295;
	ld.global.u32 	%r296, [%rd6+256];
	xor.b32  	%r334, %r334, %r296;
$L__BB0_33:
	and.b32  	%r298, %r204, 8192;
	setp.eq.s32 	%p18, %r298, 0;
	@%p18 bra 	$L__BB0_35;
	ld.global.u32 	%r299, [%rd6+260];
	xor.b32  	%r338, %r338, %r299;
	ld.global.u32 	%r300, [%rd6+264];
	xor.b32  	%r337, %r337, %r300;
	ld.global.u32 	%r301, [%rd6+268];
	xor.b32  	%r336, %r336, %r301;
	ld.global.u32 	%r302, [%rd6+272];
	xor.b32  	%r335, %r335, %r302;
	ld.global.u32 	%r303, [%rd6+276];
	xor.b32  	%r334, %r334, %r303;
$L__BB0_35:
	and.b32  	%r305, %r204, 16384;
	setp.eq.s32 	%p19, %r305, 0;
	@%p19 bra 	$L__BB0_37;
	ld.global.u32 	%r306, [%rd6+280];
	xor.b32  	%r338, %r338, %r306;
	ld.global.u32 	%r307, [%rd6+284];
	xor.b32  	%r337, %r337, %r307;
	ld.global.u32 	%r308, [%rd6+288];
	xor.b32  	%r336, %r336, %r308;
	ld.global.u32 	%r309, [%rd6+292];
	xor.b32  	%r335, %r335, %r309;
	ld.global.u32 	%r310, [%rd6+296];
	xor.b32  	%r334, %r334, %r310;
$L__BB0_37:
	and.b32  	%r312, %r204, 32768;
	setp.eq.s32 	%p20, %r312, 0;
	@%p20 bra 	$L__BB0_39;
	ld.global.u32 	%r313, [%rd6+300];
	xor.b32  	%r338, %r338, %r313;
	ld.global.u32 	%r314, [%rd6+304];
	xor.b32  	%r337, %r337, %r314;
	ld.global.u32 	%r315, [%rd6+308];
	xor.b32  	%r336, %r336, %r315;
	ld.global.u32 	%r316, [%rd6+312];
	xor.b32  	%r335, %r335, %r316;
	ld.global.u32 	%r317, [%rd6+316];
	xor.b32  	%r334, %r334, %r317;
$L__BB0_39:
	add.s32 	%r333, %r333, 16;
	setp.ne.s32 	%p21, %r333, 32;
	@%p21 bra 	$L__BB0_7;
	mad.lo.s32 	%r318, %r327, -31, %r12;
	add.s32 	%r327, %r318, 1;
	setp.ne.s32 	%p22, %r327, 5;
	@%p22 bra 	$L__BB0_6;
	st.global.u32 	[%rd2+4], %r338;
	st.global.u32 	[%rd2+8], %r337;
	st.global.u32 	[%rd2+12], %r336;
	st.global.u32 	[%rd2+16], %r335;
	st.global.u32 	[%rd2+20], %r334;
	add.s32 	%r321, %r321, 1;
	setp.lt.u32 	%p23, %r321, %r3;
	@%p23 bra 	$L__BB0_5;
$L__BB0_42:
	shr.u64 	%rd7, %rd18, 2;
	add.s32 	%r320, %r320, 1;
	setp.gt.u64 	%p24, %rd18, 3;
	mov.u64 	%rd18, %rd7;
	@%p24 bra 	$L__BB0_3;
$L__BB0_43:
	mov.b32 	%r319, 0;
	st.global.v2.u32 	[%rd2+24], {%r319, %r319};
	st.global.u32 	[%rd2+32], %r319;
	mov.b64 	%rd17, 0;
	st.global.u64 	[%rd2+40], %rd17;
$L__BB0_44:
	ret;

}
	// .globl	_Z10sgd_updatePiS_PKfPfS2_S2_iS2_S2_S2_P17curandStateXORWOWfiPb
.visible .entry _Z10sgd_updatePiS_PKfPfS2_S2_iS2_S2_S2_P17curandStateXORWOWfiPb(
	.param .u64 .ptr .align 1 _Z10sgd_updatePiS_PKfPfS2_S2_iS2_S2_S2_P17curandStateXORWOWfiPb_param_0,
	.param .u64 .ptr .align 1 _Z10sgd_updatePiS_PKfPfS2_S2_iS2_S2_S2_P17curandStateXORWOWfiPb_param_1,
	.param .u64 .ptr .align 1 _Z10sgd_updatePiS_PKfPfS2_S2_iS2_S2_S2_P17curandStateXORWOWfiPb_param_2,
	.param .u64 .ptr .align 1 _Z10sgd_updatePiS_PKfPfS2_S2_iS2_S2_S2_P17curandStateXORWOWfiPb_param_3,
	.param .u64 .ptr .align 1 _Z10sgd_updatePiS_PKfPfS2_S2_iS2_S2_S2_P17curandStateXORWOWfiPb_param_4,
	.param .u64 .ptr .align 1 _Z10sgd_updatePiS_PKfPfS2_S2_iS2_S2_S2_P17curandStateXORWOWfiPb_param_5,
	.param .u32 _Z10sgd_updatePiS_PKfPfS2_S2_iS2_S2_S2_P17curandStateXORWOWfiPb_param_6,
	.param .u64 .ptr .align 1 _Z10sgd_updatePiS_PKfPfS2_S2_iS2_S2_S2_P17curandStateXORWOWfiPb_param_7,
	.param .u64 .ptr .align 1 _Z10sgd_updatePiS_PKfPfS2_S2_iS2_S2_S2_P17curandStateXORWOWfiPb_param_8,
	.param .u64 .ptr .align 1 _Z10sgd_updatePiS_PKfPfS2_S2_iS2_S2_S2_P17curandStateXORWOWfiPb_param_9,
	.param .u64 .ptr .align 1 _Z10sgd_updatePiS_PKfPfS2_S2_iS2_S2_S2_P17curandStateXORWOWfiPb_param_10,
	.param .f32 _Z10sgd_updatePiS_PKfPfS2_S2_iS2_S2_S2_P17curandStateXORWOWfiPb_param_11,
	.param .u32 _Z10sgd_updatePiS_PKfPfS2_S2_iS2_S2_S2_P17curandStateXORWOWfiPb_param_12,
	.param .u64 .ptr .align 1 _Z10sgd_updatePiS_PKfPfS2_S2_iS2_S2_S2_P17curandStateXORWOWfiPb_param_13
)
{
	.reg .pred 	%p<28>;
	.reg .b16 	%rs<8>;
	.reg .b32 	%r<86>;
	.reg .b32 	%f<139>;
	.reg .b64 	%rd<83>;

	ld.param.u64 	%rd14, [_Z10sgd_updatePiS_PKfPfS2_S2_iS2_S2_S2_P17curandStateXORWOWfiPb_param_0];
	ld.param.u64 	%rd15, [_Z10sgd_updatePiS_PKfPfS2_S2_iS2_S2_S2_P17curandStateXORWOWfiPb_param_1];
	ld.param.u64 	%rd16, [_Z10sgd_updatePiS_PKfPfS2_S2_iS2_S2_S2_P17curandStateXORWOWfiPb_param_2];
	ld.param.u64 	%rd22, [_Z10sgd_updatePiS_PKfPfS2_S2_iS2_S2_S2_P17curandStateXORWOWfiPb_param_3];
	ld.param.u64 	%rd23, [_Z10sgd_updatePiS_PKfPfS2_S2_iS2_S2_S2_P17curandStateXORWOWfiPb_param_4];
	ld.param.u64 	%rd24, [_Z10sgd_updatePiS_PKfPfS2_S2_iS2_S2_S2_P17curandStateXORWOWfiPb_param_5];
	ld.param.u32 	%r38, [_Z10sgd_updatePiS_PKfPfS2_S2_iS2_S2_S2_P17curandStateXORWOWfiPb_param_6];
	ld.param.u64 	%rd17, [_Z10sgd_updatePiS_PKfPfS2_S2_iS2_S2_S2_P17curandStateXORWOWfiPb_param_7];
	ld.param.u64 	%rd18, [_Z10sgd_updatePiS_PKfPfS2_S2_iS2_S2_S2_P17curandStateXORWOWfiPb_param_8];
	ld.param.u64 	%rd19, [_Z10sgd_updatePiS_PKfPfS2_S2_iS2_S2_S2_P17curandStateXORWOWfiPb_param_9];
	ld.param.u64 	%rd20, [_Z10sgd_updatePiS_PKfPfS2_S2_iS2_S2_S2_P17curandStateXORWOWfiPb_param_10];
	ld.param.f32 	%f31, [_Z10sgd_updatePiS_PKfPfS2_S2_iS2_S2_S2_P17curandStateXORWOWfiPb_param_11];
	ld.param.u32 	%r39, [_Z10sgd_updatePiS_PKfPfS2_S2_iS2_S2_S2_P17curandStateXORWOWfiPb_param_12];
	ld.param.u64 	%rd21, [_Z10sgd_updatePiS_PKfPfS2_S2_iS2_S2_S2_P17curandStateXORWOWfiPb_param_13];
	cvta.to.global.u64 	%rd1, %rd24;
	cvta.to.global.u64 	%rd2, %rd23;
	cvta.to.global.u64 	%rd3, %rd22;
	mov.u32 	%r40, %ntid.x;
	mov.u32 	%r41, %ctaid.x;
	mov.u32 	%r42, %tid.x;
	mad.lo.s32 	%r43, %r40, %r41, %r42;
	add.s32 	%r44, %r43, %r39;
	rem.u32 	%r1, %r44, %r38;
	setp.ge.s32 	%p2, %r1, %r38;
	@%p2 bra 	$L__BB1_33;
	cvta.to.global.u64 	%rd25, %rd14;
	mul.wide.s32 	%rd26, %r1, 4;
	add.s64 	%rd27, %rd25, %rd26;
	ld.global.u32 	%r2, [%rd27];
	ld.global.u32 	%r3, [%rd27+4];
	setp.eq.s32 	%p3, %r3, %r2;
	@%p3 bra 	$L__BB1_33;
	cvta.to.global.u64 	%rd28, %rd20;
	mul.wide.s32 	%rd29, %r1, 48;
	add.s64 	%rd30, %rd28, %rd29;
	ld.global.v2.u32 	{%r45, %r46}, [%rd30];
	shr.u32 	%r47, %r46, 2;
	xor.b32  	%r48, %r47, %r46;
	ld.global.v2.u32 	{%r49, %r50}, [%rd30+8];
	ld.global.v2.u32 	{%r51, %r52}, [%rd30+16];
	st.global.v2.u32 	[%rd30+8], {%r50, %r51};
	shl.b32 	%r53, %r52, 4;
	shl.b32 	%r54, %r48, 1;
	xor.b32  	%r55, %r54, %r53;
	xor.b32  	%r56, %r55, %r48;
	xor.b32  	%r57, %r56, %r52;
	st.global.v2.u32 	[%rd30+16], {%r52, %r57};
	add.s32 	%r58, %r45, 362437;
	st.global.v2.u32 	[%rd30], {%r58, %r49};
	add.s32 	%r59, %r57, %r58;
	cvt.rn.f32.u32 	%f32, %r59;
	fma.rn.f32 	%f33, %f32, 0f2F800000, 0f2F000000;
	sub.s32 	%r60, %r3, %r2;
	cvt.rn.f32.s32 	%f34, %r60;
	mul.f32 	%f35, %f33, %f34;
	cvt.rpi.f32.f32 	%f36, %f35;
	cvt.rzi.s32.f32 	%r61, %f36;
	add.s32 	%r62, %r2, %r61;
	add.s32 	%r63, %r62, -1;
	cvta.to.global.u64 	%rd31, %rd15;
	mul.wide.s32 	%rd32, %r63, 4;
	add.s64 	%rd33, %rd31, %rd32;
	ld.global.u32 	%r4, [%rd33];
	cvta.to.global.u64 	%rd34, %rd17;
	mul.wide.s32 	%rd35, %r1, 4;
	add.s64 	%rd4, %rd34, %rd35;
	ld.global.f32 	%f1, [%rd4];
	cvta.to.global.u64 	%rd36, %rd18;
	mul.wide.s32 	%rd37, %r4, 4;
	add.s64 	%rd38, %rd36, %rd37;
	ld.global.f32 	%f2, [%rd38];
	cvta.to.global.u64 	%rd39, %rd16;
	add.s64 	%rd40, %rd39, %rd32;
	ld.global.f32 	%f3, [%rd40];
	ld.const.u32 	%r5, [n_factors_d];
	mul.lo.s32 	%r64, %r5, %r1;
	cvt.s64.s32 	%rd5, %r64;
	mul.lo.s32 	%r6, %r5, %r4;
	cvt.s64.s32 	%rd6, %r6;
	add.f32 	%f37, %f31, %f1;
	add.f32 	%f138, %f37, %f2;
	setp.lt.s32 	%p4, %r5, 1;
	@%p4 bra 	$L__BB1_14;
	and.b32  	%r7, %r5, 7;
	setp.lt.u32 	%p5, %r5, 8;
	mov.b32 	%r77, 0;
	@%p5 bra 	$L__BB1_6;
	and.b32  	%r77, %r5, 2147483640;
	neg.s32 	%r74, %r77;
	shl.b64 	%rd41, %rd6, 2;
	add.s64 	%rd42, %rd41, %rd2;
	add.s64 	%rd82, %rd42, 16;
	mov.b32 	%r75, 0;
$L__BB1_5:
	.pragma "nounroll";
	cvt.u64.u32 	%rd43, %r75;
	ld.global.f32 	%f39, [%rd82+-16];
	add.s64 	%rd44, %rd43, %rd5;
	shl.b64 	%rd45, %rd44, 2;
	add.s64 	%rd46, %rd3, %rd45;
	ld.global.f32 	%f40, [%rd46];
	fma.rn.f32 	%f41, %f39, %f40, %f138;
	ld.global.f32 	%f42, [%rd82+-12];
	ld.global.f32 	%f43, [%rd46+4];
	fma.rn.f32 	%f44, %f42, %f43, %f41;
	ld.global.f32 	%f45, [%rd82+-8];
	ld.global.f32 	%f46, [%rd46+8];
	fma.rn.f32 	%f47, %f45, %f46, %f44;
	ld.global.f32 	%f48, [%rd82+-4];
	ld.global.f32 	%f49, [%rd46+12];
	fma.rn.f32 	%f50, %f48, %f49, %f47;
	ld.global.f32 	%f51, [%rd82];
	ld.global.f32 	%f52, [%rd46+16];
	fma.rn.f32 	%f53, %f51, %f52, %f50;
	ld.global.f32 	%f54, [%rd82+4];
	ld.global.f32 	%f55, [%rd46+20];
	fma.rn.f32 	%f56, %f54, %f55, %f53;
	ld.global.f32 	%f57, [%rd82+8];
	ld.global.f32 	%f58, [%rd46+24];
	fma.rn.f32 	%f59, %f57, %f58, %f56;
	ld.global.f32 	%f60, [%rd82+12];
	ld.global.f32 	%f61, [%rd46+28];
	fma.rn.f32 	%f138, %f60, %f61, %f59;
	add.s32 	%r75, %r75, 8;
	add.s32 	%r74, %r74, 8;
	add.s64 	%rd82, %rd82, 32;
	setp.ne.s32 	%p6, %r74, 0;
	@%p6 bra 	$L__BB1_5;
$L__BB1_6:
	setp.eq.s32 	%p7, %r7, 0;
	@%p7 bra 	$L__BB1_14;
	and.b32  	%r15, %r5, 3;
	setp.lt.u32 	%p8, %r7, 4;
	@%p8 bra 	$L__BB1_9;
	cvt.u64.u32 	%rd47, %r77;
	add.s64 	%rd48, %rd47, %rd6;
	shl.b64 	%rd49, %rd48, 2;
	add.s64 	%rd50, %rd2, %rd49;
	ld.global.f32 	%f63, [%rd50];
	add.s64 	%rd51, %rd47, %rd5;
	shl.b64 	%rd52, %rd51, 2;
	add.s64 	%rd53, %rd3, %rd52;
	ld.global.f32 	%f64, [%rd53];
	fma.rn.f32 	%f65, %f63, %f64, %f138;
	ld.global.f32 	%f66, [%rd50+4];
	ld.global.f32 	%f67, [%rd53+4];
	fma.rn.f32 	%f68, %f66, %f67, %f65;
	ld.global.f32 	%f69, [%rd50+8];
	ld.global.f32 	%f70, [%rd53+8];
	fma.rn.f32 	%f71, %f69, %f70, %f68;
	ld.global.f32 	%f72, [%rd50+12];
	ld.global.f32 	%f73, [%rd53+12];
	fma.rn.f32 	%f138, %f72, %f73, %f71;
	add.s32 	%r77, %r77, 4;
$L__BB1_9:
	setp.eq.s32 	%p9, %r15, 0;
	@%p9 bra 	$L__BB1_14;
	setp.eq.s32 	%p10, %r15, 1;
	@%p10 bra 	$L__BB1_12;
	cvt.u64.u32 	%rd54, %r77;
	add.s64 	%rd55, %rd54, %rd6;
	shl.b64 	%rd56, %rd55, 2;
	add.s64 	%rd57, %rd2, %rd56;
	ld.global.f32 	%f75, [%rd57];
	add.s64 	%rd58, %rd54, %rd5;
	shl.b64 	%rd59, %rd58, 2;
	add.s64 	%rd60, %rd3, %rd59;
	ld.global.f32 	%f76, [%rd60];
	fma.rn.f32 	%f77, %f75, %f76, %f138;
	ld.global.f32 	%f78, [%rd57+4];
	ld.global.f32 	%f79, [%rd60+4];
	fma.rn.f32 	%f138, %f78, %f79, %f77;
	add.s32 	%r77, %r77, 2;
$L__BB1_12:
	and.b32  	%r67, %r5, 1;
	setp.eq.b32 	%p11, %r67, 1;
	not.pred 	%p12, %p11;
	@%p12 bra 	$L__BB1_14;
	cvt.u64.u32 	%rd61, %r77;
	add.s64 	%rd62, %rd61, %rd6;
	shl.b64 	%rd63, %rd62, 2;
	add.s64 	%rd64, %rd2, %rd63;
	ld.global.f32 	%f80, [%rd64];
	add.s64 	%rd65, %rd61, %rd5;
	shl.b64 	%rd66, %rd65, 2;
	add.s64 	%rd67, %rd3, %rd66;
	ld.global.f32 	%f81, [%rd67];
	fma.rn.f32 	%f138, %f80, %f81, %f138;
$L__BB1_14:
	setp.lt.s32 	%p13, %r5, 1;
	cvt.s64.s32 	%rd68, %r4;
	sub.f32 	%f17, %f3, %f138;
	cvta.to.global.u64 	%rd69, %rd21;
	add.s64 	%rd70, %rd69, %rd68;
	ld.global.u8 	%rs1, [%rd70];
	mov.b16 	%rs3, 1;
	st.global.u8 	[%rd70], %rs3;
	ld.const.f32 	%f18, [learning_rate_d];
	ld.const.u8 	%rs2, [is_train_d];
	@%p13 bra 	$L__BB1_31;
	setp.eq.s16 	%p14, %rs1, 0;
	ld.const.f32 	%f19, [P_reg_d];
	setp.ne.s16 	%p15, %rs2, 0;
	and.pred  	%p1, %p15, %p14;
	ld.const.f32 	%f20, [Q_reg_d];
	and.b32  	%r20, %r5, 3;
	setp.lt.u32 	%p16, %r5, 4;
	mov.b32 	%r85, 0;
	@%p16 bra 	$L__BB1_26;
	and.b32  	%r85, %r5, 2147483644;
	neg.s32 	%r80, %r85;
	mov.b32 	%r81, 0;
	not.pred 	%p17, %p1;
	mov.u32 	%r79, %r6;
$L__BB1_17:
	cvt.u32.u64 	%r70, %rd5;
	mul.wide.s32 	%rd71, %r79, 4;
	add.s64 	%rd72, %rd1, %rd71;
	add.s64 	%rd10, %rd72, 8;
	add.s64 	%rd73, %rd2, %rd71;
	add.s64 	%rd11, %rd73, 8;
	add.s32 	%r71, %r70, %r81;
	mul.wide.s32 	%rd74, %r71, 4;
	add.s64 	%rd12, %rd3, %rd74;
	ld.global.f32 	%f21, [%rd12];
	ld.global.f32 	%f22, [%rd73];
	mul.f32 	%f82, %f17, %f22;
	mul.f32 	%f83, %f21, %f19;
	sub.f32 	%f84, %f82, %f83;
	fma.rn.f32 	%f85, %f18, %f84, %f21;
	st.global.f32 	[%rd12], %f85;
	@%p17 bra 	$L__BB1_19;
	mul.f32 	%f86, %f17, %f21;
	mul.f32 	%f87, %f22, %f20;
	sub.f32 	%f88, %f86, %f87;
	fma.rn.f32 	%f89, %f18, %f88, %f22;
	st.global.f32 	[%rd10+-8], %f89;
$L__BB1_19:
	ld.global.f32 	%f23, [%rd12+4];
	ld.global.f32 	%f24, [%rd11+-4];
	mul.f32 	%f90, %f17, %f24;
	mul.f32 	%f91, %f23, %f19;
	sub.f32 	%f92, %f90, %f91;
	fma.rn.f32 	%f93, %f18, %f92, %f23;
	st.global.f32 	[%rd12+4], %f93;
	@%p17 bra 	$L__BB1_21;
	mul.f32 	%f94, %f17, %f23;
	mul.f32 	%f95, %f24, %f20;
	sub.f32 	%f96, %f94, %f95;
	fma.rn.f32 	%f97, %f18, %f96, %f24;
	st.global.f32 	[%rd10+-4], %f97;
$L__BB1_21:
	ld.global.f32 	%f25, [%rd12+8];
	ld.global.f32 	%f26, [%rd11];
	mul.f32 	%f98, %f17, %f26;
	mul.f32 	%f99, %f25, %f19;
	sub.f32 	%f100, %f98, %f99;
	fma.rn.f32 	%f101, %f18, %f100, %f25;
	st.global.f32 	[%rd12+8], %f101;
	@%p17 bra 	$L__BB1_23;
	mul.f32 	%f102, %f17, %f25;
	mul.f32 	%f103, %f26, %f20;
	sub.f32 	%f104, %f102, %f103;
	fma.rn.f32 	%f105, %f18, %f104, %f26;
	st.global.f32 	[%rd10], %f105;
$L__BB1_23:
	ld.global.f32 	%f27, [%rd12+12];
	ld.global.f32 	%f28, [%rd11+4];
	mul.f32 	%f106, %f17, %f28;
	mul.f32 	%f107, %f27, %f19;
	sub.f32 	%f108, %f106, %f107;
	fma.rn.f32 	%f109, %f18, %f108, %f27;
	st.global.f32 	[%rd12+12], %f109;
	@%p17 bra 	$L__BB1_25;
	mul.f32 	%f110, %f17, %f27;
	mul.f32 	%f111, %f28, %f20;
	sub.f32 	%f112, %f110, %f111;
	fma.rn.f32 	%f113, %f18, %f112, %f28;
	st.global.f32 	[%rd10+4], %f113;
$L__BB1_25:
	add.s32 	%r81, %r81, 4;
	add.s32 	%r80, %r80, 4;
	add.s32 	%r79, %r79, 4;
	setp.ne.s32 	%p21, %r80, 0;
	@%p21 bra 	$L__BB1_17;
$L__BB1_26:
	setp.eq.s32 	%p22, %r20, 0;
	@%p22 bra 	$L__BB1_31;
	add.s32 	%r84, %r85, %r6;
	neg.s32 	%r83, %r20;
	cvt.u32.u64 	%r72, %rd5;
	not.pred 	%p23, %p1;
$L__BB1_28:
	.pragma "nounroll";
	mul.wide.s32 	%rd13, %r84, 4;
	add.s64 	%rd75, %rd2, %rd13;
	add.s32 	%r73, %r72, %r85;
	mul.wide.s32 	%rd76, %r73, 4;
	add.s64 	%rd77, %rd3, %rd76;
	ld.global.f32 	%f29, [%rd77];
	ld.global.f32 	%f30, [%rd75];
	mul.f32 	%f114, %f17, %f30;
	mul.f32 	%f115, %f29, %f19;
	sub.f32 	%f116, %f114, %f115;
	fma.rn.f32 	%f117, %f18, %f116, %f29;
	st.global.f32 	[%rd77], %f117;
	@%p23 bra 	$L__BB1_30;
	mul.f32 	%f118, %f17, %f29;
	mul.f32 	%f119, %f30, %f20;
	sub.f32 	%f120, %f118, %f119;
	fma.rn.f32 	%f121, %f18, %f120, %f30;
	add.s64 	%rd78, %rd1, %rd13;
	st.global.f32 	[%rd78], %f121;
$L__BB1_30:
	add.s32 	%r85, %r85, 1;
	add.s32 	%r84, %r84, 1;
	add.s32 	%r83, %r83, 1;
	setp.ne.s32 	%p24, %r83, 0;
	@%p24 bra 	$L__BB1_28;
$L__BB1_31:
	setp.ne.s16 	%p25, %rs1, 0;
	ld.const.f32 	%f122, [user_bias_reg_d];
	mul.f32 	%f123, %f1, %f122;
	sub.f32 	%f124, %f17, %f123;
	ld.global.f32 	%f125, [%rd4];
	fma.rn.f32 	%f126, %f18, %f124, %f125;
	st.global.f32 	[%rd4], %f126;
	setp.eq.s16 	%p26, %rs2, 0;
	or.pred  	%p27, %p26, %p25;
	@%p27 bra 	$L__BB1_33;
	ld.const.f32 	%f127, [item_bias_reg_d];
	mul.f32 	%f128, %f2, %f127;
	sub.f32 	%f129, %f17, %f128;
	fma.rn.f32 	%f130, %f18, %f129, %f2;
	cvta.to.global.u64 	%rd79, %rd19;
	mul.wide.s32 	%rd80, %r4, 4;
	add.s64 	%rd81, %rd79, %rd80;
	st.global.f32 	[%rd81], %f130;
$L__BB1_33:
	ret;

}
	// .globl	_Z11loss_kerneliiiPKfS0_PKiS2_S0_PfS3_S3_f
.visible .entry _Z11loss_kerneliiiPKfS0_PKiS2_S0_PfS3_S3_f(
	.param .u32 _Z11loss_kerneliiiPKfS0_PKiS2_S0_PfS3_S3_f_param_0,
	.param .u32 _Z11loss_kerneliiiPKfS0_PKiS2_S0_PfS3_S3_f_param_1,
	.param .u32 _Z11loss_kerneliiiPKfS0_PKiS2_S0_PfS3_S3_f_param_2,
	.param .u64 .ptr .align 1 _Z11loss_kerneliiiPKfS0_PKiS2_S0_PfS3_S3_f_param_3,
	.param .u64 .ptr .align 1 _Z11loss_kerneliiiPKfS0_PKiS2_S0_PfS3_S3_f_param_4,
	.param .u64 .ptr .align 1 _Z11loss_kerneliiiPKfS0_PKiS2_S0_PfS3_S3_f_param_5,
	.param .u64 .ptr .align 1 _Z11loss_kerneliiiPKfS0_PKiS2_S0_PfS3_S3_f_param_6,
	.param .u64 .ptr .align 1 _Z11loss_kerneliiiPKfS0_PKiS2_S0_PfS3_S3_f_param_7,
	.param .u64 .ptr .align 1 _Z11loss_kerneliiiPKfS0_PKiS2_S0_PfS3_S3_f_param_8,
	.param .u64 .ptr .align 1 _Z11loss_kerneliiiPKfS0_PKiS2_S0_PfS3_S3_f_param_9,
	.param .u64 .ptr .align 1 _Z11loss_kerneliiiPKfS0_PKiS2_S0_PfS3_S3_f_param_10,
	.param .f32 _Z11loss_kerneliiiPKfS0_PKiS2_S0_PfS3_S3_f_param_11
)
{
	.reg .pred 	%p<13>;
	.reg .b32 	%r<39>;
	.reg .b32 	%f<76>;
	.reg .b64 	%rd<68>;

	ld.param.u32 	%r20, [_Z11loss_kerneliiiPKfS0_PKiS2_S0_PfS3_S3_f_param_0];
	ld.param.u32 	%r21, [_Z11loss_kerneliiiPKfS0_PKiS2_S0_PfS3_S3_f_param_1];
	ld.param.u64 	%rd17, [_Z11loss_kerneliiiPKfS0_PKiS2_S0_PfS3_S3_f_param_3];
	ld.param.u64 	%rd20, [_Z11loss_kerneliiiPKfS0_PKiS2_S0_PfS3_S3_f_param_4];
	ld.param.u64 	%rd18, [_Z11loss_kerneliiiPKfS0_PKiS2_S0_PfS3_S3_f_param_5];
	ld.param.u64 	%rd21, [_Z11loss_kerneliiiPKfS0_PKiS2_S0_PfS3_S3_f_param_6];
	ld.param.u64 	%rd22, [_Z11loss_kerneliiiPKfS0_PKiS2_S0_PfS3_S3_f_param_7];
	ld.param.u64 	%rd23, [_Z11loss_kerneliiiPKfS0_PKiS2_S0_PfS3_S3_f_param_8];
	ld.param.u64 	%rd19, [_Z11loss_kerneliiiPKfS0_PKiS2_S0_PfS3_S3_f_param_9];
	ld.param.u64 	%rd24, [_Z11loss_kerneliiiPKfS0_PKiS2_S0_PfS3_S3_f_param_10];
	ld.param.f32 	%f16, [_Z11loss_kerneliiiPKfS0_PKiS2_S0_PfS3_S3_f_param_11];
	cvta.to.global.u64 	%rd1, %rd20;
	cvta.to.global.u64 	%rd2, %rd23;
	cvta.to.global.u64 	%rd3, %rd24;
	cvta.to.global.u64 	%rd4, %rd22;
	cvta.to.global.u64 	%rd5, %rd21;
	mov.u32 	%r22, %ntid.x;
	mov.u32 	%r23, %ctaid.x;
	mov.u32 	%r24, %tid.x;
	mad.lo.s32 	%r1, %r22, %r23, %r24;
	setp.ge.s32 	%p1, %r1, %r21;
	@%p1 bra 	$L__BB2_17;
	cvta.to.global.u64 	%rd25, %rd18;
	cvta.to.global.u64 	%rd26, %rd19;
	cvta.to.global.u64 	%rd6, %rd17;
	mul.lo.s32 	%r25, %r1, %r20;
	cvt.s64.s32 	%rd7, %r25;
	mul.wide.s32 	%rd27, %r1, 4;
	add.s64 	%rd8, %rd26, %rd27;
	add.s64 	%rd9, %rd25, %rd27;
	ld.global.u32 	%r33, [%rd9];
	ld.global.u32 	%r26, [%rd9+4];
	setp.ge.s32 	%p2, %r33, %r26;
	@%p2 bra 	$L__BB2_17;
	ld.global.f32 	%f17, [%rd8];
	add.f32 	%f1, %f16, %f17;
	setp.gt.s32 	%p3, %r20, 0;
	@%p3 bra 	$L__BB2_3;
	bra.uni 	$L__BB2_16;
$L__BB2_3:
	and.b32  	%r3, %r20, 7;
	add.s32 	%r4, %r3, -1;
	and.b32  	%r5, %r20, 3;
	and.b32  	%r6, %r20, 2147483640;
	and.b32  	%r7, %r20, 1;
	neg.s32 	%r8, %r6;
	shl.b64 	%rd34, %rd7, 2;
	add.s64 	%rd35, %rd34, %rd6;
	add.s64 	%rd10, %rd35, 16;
$L__BB2_4:
	setp.lt.u32 	%p5, %r20, 8;
	mul.wide.s32 	%rd36, %r33, 4;
	add.s64 	%rd37, %rd5, %rd36;
	ld.global.u32 	%r30, [%rd37];
	add.s64 	%rd38, %rd4, %rd36;
	ld.global.f32 	%f2, [%rd38];
	mul.lo.s32 	%r31, %r30, %r20;
	cvt.s64.s32 	%rd11, %r31;
	mul.wide.s32 	%rd39, %r30, 4;
	add.s64 	%rd40, %rd3, %rd39;
	ld.global.f32 	%f23, [%rd40];
	add.f32 	%f75, %f1, %f23;
	mov.b32 	%r36, 0;
	@%p5 bra 	$L__BB2_7;
	shl.b64 	%rd41, %rd11, 2;
	add.s64 	%rd42, %rd1, %rd41;
	add.s64 	%rd67, %rd42, 16;
	mov.u64 	%rd66, %rd10;
	mov.u32 	%r34, %r8;
$L__BB2_6:
	.pragma "nounroll";
	ld.global.f32 	%f24, [%rd67+-16];
	ld.global.f32 	%f25, [%rd66+-16];
	fma.rn.f32 	%f26, %f24, %f25, %f75;
	ld.global.f32 	%f27, [%rd67+-12];
	ld.global.f32 	%f28, [%rd66+-12];
	fma.rn.f32 	%f29, %f27, %f28, %f26;
	ld.global.f32 	%f30, [%rd67+-8];
	ld.global.f32 	%f31, [%rd66+-8];
	fma.rn.f32 	%f32, %f30, %f31, %f29;
	ld.global.f32 	%f33, [%rd67+-4];
	ld.global.f32 	%f34, [%rd66+-4];
	fma.rn.f32 	%f35, %f33, %f34, %f32;
	ld.global.f32 	%f36, [%rd67];
	ld.global.f32 	%f37, [%rd66];
	fma.rn.f32 	%f38, %f36, %f37, %f35;
	ld.global.f32 	%f39, [%rd67+4];
	ld.global.f32 	%f40, [%rd66+4];
	fma.rn.f32 	%f41, %f39, %f40, %f38;
	ld.global.f32 	%f42, [%rd67+8];
	ld.global.f32 	%f43, [%rd66+8];
	fma.rn.f32 	%f44, %f42, %f43, %f41;
	ld.global.f32 	%f45, [%rd67+12];
	ld.global.f32 	%f46, [%rd66+12];
	fma.rn.f32 	%f75, %f45, %f46, %f44;
	add.s32 	%r34, %r34, 8;
	add.s64 	%rd67, %rd67, 32;
	add.s64 	%rd66, %rd66, 32;
	setp.ne.s32 	%p6, %r34, 0;
	mov.u32 	%r36, %r6;
	@%p6 bra 	$L__BB2_6;
$L__BB2_7:
	setp.eq.s32 	%p7, %r3, 0;
	@%p7 bra 	$L__BB2_15;
	setp.lt.u32 	%p8, %r4, 3;
	@%p8 bra 	$L__BB2_10;
	cvt.u64.u32 	%rd43, %r36;
	add.s64 	%rd44, %rd43, %rd11;
	shl.b64 	%rd45, %rd44, 2;
	add.s64 	%rd46, %rd1, %rd45;
	ld.global.f32 	%f48, [%rd46];
	add.s64 	%rd47, %rd43, %rd7;
	shl.b64 	%rd48, %rd47, 2;
	add.s64 	%rd49, %rd6, %rd48;
	ld.global.f32 	%f49, [%rd49];
	fma.rn.f32 	%f50, %f48, %f49, %f75;
	ld.global.f32 	%f51, [%rd46+4];
	ld.global.f32 	%f52, [%rd49+4];
	fma.rn.f32 	%f53, %f51, %f52, %f50;
	ld.global.f32 	%f54, [%rd46+8];
	ld.global.f32 	%f55, [%rd49+8];
	fma.rn.f32 	%f56, %f54, %f55, %f53;
	ld.global.f32 	%f57, [%rd46+12];
	ld.global.f32 	%f58, [%rd49+12];
	fma.rn.f32 	%f75, %f57, %f58, %f56;
	add.s32 	%r36, %r36, 4;
$L__BB2_10:
	setp.eq.s32 	%p9, %r5, 0;
	@%p9 bra 	$L__BB2_15;
	setp.eq.s32 	%p10, %r5, 1;
	@%p10 bra 	$L__BB2_13;
	cvt.u64.u32 	%rd50, %r36;
	add.s64 	%rd51, %rd50, %rd11;
	shl.b64 	%rd52, %rd51, 2;
	add.s64 	%rd53, %rd1, %rd52;
	ld.global.f32 	%f60, [%rd53];
	add.s64 	%rd54, %rd50, %rd7;
	shl.b64 	%rd55, %rd54, 2;
	add.s64 	%rd56, %rd6, %rd55;
	ld.global.f32 	%f61, [%rd56];
	fma.rn.f32 	%f62, %f60, %f61, %f75;
	ld.global.f32 	%f63, [%rd53+4];
	ld.global.f32 	%f64, [%rd56+4];
	fma.rn.f32 	%f75, %f63, %f64, %f62;
	add.s32 	%r36, %r36, 2;
$L__BB2_13:
	setp.eq.s32 	%p11, %r7, 0;
	@%p11 bra 	$L__BB2_15;
	cvt.u64.u32 	%rd57, %r36;
	add.s64 	%rd58, %rd57, %rd11;
	shl.b64 	%rd59, %rd58, 2;
	add.s64 	%rd60, %rd1, %rd59;
	ld.global.f32 	%f65, [%rd60];
	add.s64 	%rd61, %rd57, %rd7;
	shl.b64 	%rd62, %rd61, 2;
	add.s64 	%rd63, %rd6, %rd62;
	ld.global.f32 	%f66, [%rd63];
	fma.rn.f32 	%f75, %f65, %f66, %f75;
$L__BB2_15:
	sub.f32 	%f67, %f2, %f75;
	mul.wide.s32 	%rd64, %r33, 4;
	add.s64 	%rd65, %rd2, %rd64;
	st.global.f32 	[%rd65], %f67;
	add.s32 	%r33, %r33, 1;
	ld.global.u32 	%r32, [%rd9+4];
	setp.lt.s32 	%p12, %r33, %r32;
	@%p12 bra 	$L__BB2_4;
	bra.uni 	$L__BB2_17;
$L__BB2_16:
	mul.wide.s32 	%rd28, %r33, 4;
	add.s64 	%rd29, %rd5, %rd28;
	ld.global.u32 	%r27, [%rd29];
	add.s64 	%rd30, %rd4, %rd28;
	mul.wide.s32 	%rd31, %r27, 4;
	add.s64 	%rd32, %rd3, %rd31;
	ld.global.f32 	%f18, [%rd32];
	add.f32 	%f19, %f1, %f18;
	ld.global.f32 	%f20, [%rd30];
	sub.f32 	%f21, %f20, %f19;
	add.s64 	%rd33, %rd2, %rd28;
	st.global.f32 	[%rd33], %f21;
	add.s32 	%r33, %r33, 1;
	ld.global.u32 	%r28, [%rd9+4];
	setp.lt.s32 	%p4, %r33, %r28;
	@%p4 bra 	$L__BB2_16;
$L__BB2_17:
	ret;

}
	// .globl	_Z17total_loss_kernelILj512EEvPfPdi9ErrorType
.visible .entry _Z17total_loss_kernelILj512EEvPfPdi9ErrorType(
	.param .u64 .ptr .align 1 _Z17total_loss_kernelILj512EEvPfPdi9ErrorType_param_0,
	.param .u64 .ptr .align 1 _Z17total_loss_kernelILj512EEvPfPdi9ErrorType_param_1,
	.param .u32 _Z17total_loss_kernelILj512EEvPfPdi9ErrorType_param_2,
	.param .u32 _Z17total_loss_kernelILj512EEvPfPdi9ErrorType_param_3
)
{
	.reg .pred 	%p<25>;
	.reg .b32 	%r<33>;
	.reg .b32 	%f<4>;
	.reg .b64 	%rd<12>;
	.reg .b64 	%fd<57>;

	ld.param.u64 	%rd3, [_Z17total_loss_kernelILj512EEvPfPdi9ErrorType_param_0];
	ld.param.u64 	%rd2, [_Z17total_loss_kernelILj512EEvPfPdi9ErrorType_param_1];
	ld.param.u32 	%r15, [_Z17total_loss_kernelILj512EEvPfPdi9ErrorType_param_2];
	ld.param.u32 	%r16, [_Z17total_loss_kernelILj512EEvPfPdi9ErrorType_param_3];
	cvta.to.global.u64 	%rd1, %rd3;
	mov.u32 	%r1, %tid.x;
	mov.u32 	%r2, %ctaid.x;
	shl.b32 	%r17, %r2, 9;
	add.s32 	%r31, %r17, %r1;
	mov.u32 	%r18, %nctaid.x;
	shl.b32 	%r4, %r18, 9;
	shl.b32 	%r19, %r1, 3;
	mov.u32 	%r20, sdata;
	add.s32 	%r5, %r20, %r19;
	mov.b64 	%rd4, 0;
	st.shared.u64 	[%r5], %rd4;
	setp.ge.u32 	%p2, %r31, %r15;
	@%p2 bra 	$L__BB3_12;
	setp.eq.s32 	%p3, %r16, 1;
	mov.f64 	%fd12, 0d4000000000000000;
	{
	.reg .b32 %temp; 
	mov.b64 	{%temp, %r6}, %fd12;
	}
	and.b32  	%r7, %r6, 2146435072;
	setp.lt.s32 	%p4, %r6, 0;
	selp.b32 	%r8, 0, 2146435072, %p4;
	@%p3 bra 	$L__BB3_4;
	mov.f64 	%fd56, 0d0000000000000000;
$L__BB3_3:
	mul.wide.u32 	%rd5, %r31, 4;
	add.s64 	%rd6, %rd1, %rd5;
	ld.global.f32 	%f2, [%rd6];
	abs.f32 	%f3, %f2;
	cvt.f64.f32 	%fd14, %f3;
	add.f64 	%fd56, %fd56, %fd14;
	add.s32 	%r31, %r31, %r4;
	setp.lt.u32 	%p5, %r31, %r15;
	@%p5 bra 	$L__BB3_3;
	bra.uni 	$L__BB3_11;
$L__BB3_4:
	or.b32  	%r9, %r8, -2147483648;
	and.b32  	%r21, %r6, 2147483647;
	setp.ne.s32 	%p6, %r21, 1071644672;
	setp.eq.s32 	%p7, %r7, 1062207488;
	and.pred  	%p1, %p7, %p6;
	mov.f64 	%fd56, 0d0000000000000000;
	selp.b32 	%r28, %r9, %r8, %p1;
$L__BB3_5:
	setp.lt.s32 	%p8, %r6, 0;
	setp.eq.s32 	%p9, %r7, 1062207488;
	mul.wide.u32 	%rd7, %r31, 4;
	add.s64 	%rd8, %rd1, %rd7;
	ld.global.f32 	%f1, [%rd8];
	cvt.f64.f32 	%fd2, %f1;
	{
	.reg .b32 %temp; 
	mov.b64 	{%temp, %r11}, %fd2;
	}
	abs.f64 	%fd3, %fd2;
	{ // callseq 0, 0
	.param .b64 param0;
	st.param.f64 	[param0], %fd3;
	.param .b64 retval0;
	call.uni (retval0), 
	__internal_accurate_pow, 
	(
	param0
	);
	ld.param.f64 	%fd16, [retval0];
	} // callseq 0
	setp.lt.s32 	%p11, %r11, 0;
	neg.f64 	%fd18, %fd16;
	selp.f64 	%fd19, %fd18, %fd16, %p9;
	selp.f64 	%fd20, %fd19, %fd16, %p11;
	setp.eq.f32 	%p12, %f1, 0f00000000;
	selp.b32 	%r22, %r11, 0, %p9;
	or.b32  	%r23, %r22, 2146435072;
	selp.b32 	%r24, %r23, %r22, %p8;
	mov.b32 	%r25, 0;
	mov.b64 	%fd21, {%r25, %r24};
	selp.f64 	%fd54, %fd21, %fd20, %p12;
	add.f64 	%fd22, %fd2, 0d4000000000000000;
	{
	.reg .b32 %temp; 
	mov.b64 	{%temp, %r26}, %fd22;
	}
	and.b32  	%r27, %r26, 2146435072;
	setp.ne.s32 	%p13, %r27, 2146435072;
	@%p13 bra 	$L__BB3_10;
	setp.nan.f32 	%p14, %f1, %f1;
	@%p14 bra 	$L__BB3_9;
	setp.neu.f64 	%p15, %fd3, 0d7FF0000000000000;
	@%p15 bra 	$L__BB3_10;
	setp.lt.s32 	%p16, %r11, 0;
	selp.b32 	%r29, %r28, %r8, %p16;
	mov.b32 	%r30, 0;
	mov.b64 	%fd54, {%r30, %r29};
	bra.uni 	$L__BB3_10;
$L__BB3_9:
	mov.f64 	%fd23, 0d4000000000000000;
	add.rn.f64 	%fd54, %fd2, %fd23;
$L__BB3_10:
	setp.eq.f32 	%p17, %f1, 0f3F800000;
	selp.f64 	%fd24, 0d3FF0000000000000, %fd54, %p17;
	add.f64 	%fd56, %fd24, %fd56;
	add.s32 	%r31, %r31, %r4;
	setp.lt.u32 	%p18, %r31, %r15;
	@%p18 bra 	$L__BB3_5;
$L__BB3_11:
	st.shared.f64 	[%r5], %fd56;
$L__BB3_12:
	bar.sync 	0;
	setp.gt.u32 	%p19, %r1, 255;
	@%p19 bra 	$L__BB3_14;
	ld.shared.f64 	%fd25, [%r5+2048];
	ld.shared.f64 	%fd26, [%r5];
	add.f64 	%fd27, %fd25, %fd26;
	st.shared.f64 	[%r5], %fd27;
$L__BB3_14:
	bar.sync 	0;
	setp.gt.u32 	%p20, %r1, 127;
	@%p20 bra 	$L__BB3_16;
	ld.shared.f64 	%fd28, [%r5+1024];
	ld.shared.f64 	%fd29, [%r5];
	add.f64 	%fd30, %fd28, %fd29;
	st.shared.f64 	[%r5], %fd30;
$L__BB3_16:
	bar.sync 	0;
	setp.gt.u32 	%p21, %r1, 63;
	@%p21 bra 	$L__BB3_18;
	ld.shared.f64 	%fd31, [%r5+512];
	ld.shared.f64 	%fd32, [%r5];
	add.f64 	%fd33, %fd31, %fd32;
	st.shared.f64 	[%r5], %fd33;
$L__BB3_18:
	bar.sync 	0;
	setp.gt.u32 	%p22, %r1, 31;
	@%p22 bra 	$L__BB3_20;
	ld.shared.f64 	%fd34, [%r5+256];
	ld.shared.f64 	%fd35, [%r5];
	add.f64 	%fd36, %fd34, %fd35;
	st.shared.f64 	[%r5], %fd36;
$L__BB3_20:
	setp.gt.u32 	%p23, %r1, 255;
	bar.sync 	0;
	@%p23 bra 	$L__BB3_23;
	ld.shared.f64 	%fd37, [%r5+128];
	ld.shared.f64 	%fd38, [%r5];
	add.f64 	%fd39, %fd37, %fd38;
	st.shared.f64 	[%r5], %fd39;
	bar.sync 	0;
	ld.shared.f64 	%fd40, [%r5+64];
	ld.shared.f64 	%fd41, [%r5];
	add.f64 	%fd42, %fd40, %fd41;
	st.shared.f64 	[%r5], %fd42;
	bar.sync 	0;
	ld.shared.f64 	%fd43, [%r5+32];
	ld.shared.f64 	%fd44, [%r5];
	add.f64 	%fd45, %fd43, %fd44;
	st.shared.f64 	[%r5], %fd45;
	bar.sync 	0;
	ld.shared.f64 	%fd46, [%r5+16];
	ld.shared.f64 	%fd47, [%r5];
	add.f64 	%fd48, %fd46, %fd47;
	st.shared.f64 	[%r5], %fd48;
	bar.sync 	0;
	ld.shared.f64 	%fd49, [%r5+8];
	ld.shared.f64 	%fd50, [%r5];
	add.f64 	%fd51, %fd49, %fd50;
	st.shared.f64 	[%r5], %fd51;
	bar.sync 	0;
	setp.ne.s32 	%p24, %r1, 0;
	@%p24 bra 	$L__BB3_23;
	ld.shared.f64 	%fd52, [sdata];
	cvta.to.global.u64 	%rd9, %rd2;
	mul.wide.u32 	%rd10, %r2, 8;
	add.s64 	%rd11, %rd9, %rd10;
	st.global.f64 	[%rd11], %fd52;
$L__BB3_23:
	ret;

}
	// .globl	_Z17total_loss_kernelILj256EEvPfPdi9ErrorType
.visible .entry _Z17total_loss_kernelILj256EEvPfPdi9ErrorType(
	.param .u64 .ptr .align 1 _Z17total_loss_kernelILj256EEvPfPdi9ErrorType_param_0,
	.param .u64 .ptr .align 1 _Z17total_loss_kernelILj256EEvPfPdi9ErrorType_param_1,
	.param .u32 _Z17total_loss_kernelILj256EEvPfPdi9ErrorType_param_2,
	.param .u32 _Z17total_loss_kernelILj256EEvPfPdi9ErrorType_param_3
)
{
	.reg .pred 	%p<24>;
	.reg .b32 	%r<33>;
	.reg .b32 	%f<4>;
	.reg .b64 	%rd<12>;
	.reg .b64 	%fd<54>;

	ld.param.u64 	%rd3, [_Z17total_loss_kernelILj256EEvPfPdi9ErrorType_param_0];
	ld.param.u64 	%rd2, [_Z17total_loss_kernelILj256EEvPfPdi9ErrorType_param_1];
	ld.param.u32 	%r15, [_Z17total_loss_kernelILj256EEvPfPdi9ErrorType_param_2];
	ld.param.u32 	%r16, [_Z17total_loss_kernelILj256EEvPfPdi9ErrorType_param_3];
	cvta.to.global.u64 	%rd1, %rd3;
	mov.u32 	%r1, %tid.x;
	mov.u32 	%r2, %ctaid.x;
	shl.b32 	%r17, %r2, 8;
	add.s32 	%r31, %r17, %r1;
	mov.u32 	%r18, %nctaid.x;
	shl.b32 	%r4, %r18, 8;
	shl.b32 	%r19, %r1, 3;
	mov.u32 	%r20, sdata;
	add.s32 	%r5, %r20, %r19;
	mov.b64 	%rd4, 0;
	st.shared.u64 	[%r5], %rd4;
	setp.ge.u32 	%p2, %r31, %r15;
	@%p2 bra 	$L__BB4_12;
	setp.eq.s32 	%p3, %r16, 1;
	mov.f64 	%fd12, 0d4000000000000000;
	{
	.reg .b32 %temp; 
	mov.b64 	{%temp, %r6}, %fd12;
	}
	and.b32  	%r7, %r6, 2146435072;
	setp.lt.s32 	%p4, %r6, 0;
	selp.b32 	%r8, 0, 2146435072, %p4;
	@%p3 bra 	$L__BB4_4;
	mov.f64 	%fd53, 0d0000000000000000;
$L__BB4_3:
	mul.wide.u32 	%rd5, %r31, 4;
	add.s64 	%rd6, %rd1, %rd5;
	ld.global.f32 	%f2, [%rd6];
	abs.f32 	%f3, %f2;
	cvt.f64.f32 	%fd14, %f3;
	add.f64 	%fd53, %fd53, %fd14;
	add.s32 	%r31, %r31, %r4;
	setp.lt.u32 	%p5, %r31, %r15;
	@%p5 bra 	$L__BB4_3;
	bra.uni 	$L__BB4_11;
$L__BB4_4:
	or.b32  	%r9, %r8, -2147483648;
	and.b32  	%r21, %r6, 2147483647;
	setp.ne.s32 	%p6, %r21, 1071644672;
	setp.eq.s32 	%p7, %r7, 1062207488;
	and.pred  	%p1, %p7, %p6;
	mov.f64 	%fd53, 0d0000000000000000;
	selp.b32 	%r28, %r9, %r8, %p1;
$L__BB4_5:
	setp.lt.s32 	%p8, %r6, 0;
	setp.eq.s32 	%p9, %r7, 1062207488;
	mul.wide.u32 	%rd7, %r31, 4;
	add.s64 	%rd8, %rd1, %rd7;
	ld.global.f32 	%f1, [%rd8];
	cvt.f64.f32 	%fd2, %f1;
	{
	.reg .b32 %temp; 
	mov.b64 	{%temp, %r11}, %fd2;
	}
	abs.f64 	%fd3, %fd2;
	{ // callseq 1, 0
	.param .b64 param0;
	st.param.f64 	[param0], %fd3;
	.param .b64 retval0;
	call.uni (retval0), 
	__internal_accurate_pow, 
	(
	param0
	);
	ld.param.f64 	%fd16, [retval0];
	} // callseq 1
	setp.lt.s32 	%p11, %r11, 0;
	neg.f64 	%fd18, %fd16;
	selp.f64 	%fd19, %fd18, %fd16, %p9;
	selp.f64 	%fd20, %fd19, %fd16, %p11;
	setp.eq.f32 	%p12, %f1, 0f00000000;
	selp.b32 	%r22, %r11, 0, %p9;
	or.b32  	%r23, %r22, 2146435072;
	selp.b32 	%r24, %r23, %r22, %p8;
	mov.b32 	%r25, 0;
	mov.b64 	%fd21, {%r25, %r24};
	selp.f64 	%fd51, %fd21, %fd20, %p12;
	add.f64 	%fd22, %fd2, 0d4000000000000000;
	{
	.reg .b32 %temp; 
	mov.b64 	{%temp, %r26}, %fd22;
	}
	and.b32  	%r27, %r26, 2146435072;
	setp.ne.s32 	%p13, %r27, 2146435072;
	@%p13 bra 	$L__BB4_10;
	setp.nan.f32 	%p14, %f1, %f1;
	@%p14 bra 	$L__BB4_9;
	setp.neu.f64 	%p15, %fd3, 0d7FF0000000000000;
	@%p15 bra 	$L__BB4_10;
	setp.lt.s32 	%p16, %r11, 0;
	selp.b32 	%r29, %r28, %r8, %p16;
	mov.b32 	%r30, 0;
	mov.b64 	%fd51, {%r30, %r29};
	bra.uni 	$L__BB4_10;
$L__BB4_9:
	mov.f64 	%fd23, 0d4000000000000000;
	add.rn.f64 	%fd51, %fd2, %fd23;
$L__BB4_10:
	setp.eq.f32 	%p17, %f1, 0f3F800000;
	selp.f64 	%fd24, 0d3FF0000000000000, %fd51, %p17;
	add.f64 	%fd53, %fd24, %fd53;
	add.s32 	%r31, %r31, %r4;
	setp.lt.u32 	%p18, %r31, %r15;
	@%p18 bra 	$L__BB4_5;
$L__BB4_11:
	st.shared.f64 	[%r5], %fd53;
$L__BB4_12:
	bar.sync 	0;
	setp.gt.u32 	%p19, %r1, 127;
	@%p19 bra 	$L__BB4_14;
	ld.shared.f64 	%fd25, [%r5+1024];
	ld.shared.f64 	%fd26, [%r5];
	add.f64 	%fd27, %fd25, %fd26;
	st.shared.f64 	[%r5], %fd27;
$L__BB4_14:
	bar.sync 	0;
	setp.gt.u32 	%p20, %r1, 63;
	@%p20 bra 	$L__BB4_16;
	ld.shared.f64 	%fd28, [%r5+512];
	ld.shared.f64 	%fd29, [%r5];
	add.f64 	%fd30, %fd28, %fd29;
	st.shared.f64 	[%r5], %fd30;
$L__BB4_16:
	bar.sync 	0;
	setp.gt.u32 	%p21, %r1, 31;
	@%p21 bra 	$L__BB4_18;
	ld.shared.f64 	%fd31, [%r5+256];
	ld.shared.f64 	%fd32, [%r5];
	add.f64 	%fd33, %fd31, %fd32;
	st.shared.f64 	[%r5], %fd33;
$L__BB4_18:
	setp.gt.u32 	%p22, %r1, 127;
	bar.sync 	0;
	@%p22 bra 	$L__BB4_21;
	ld.shared.f64 	%fd34, [%r5+128];
	ld.shared.f64 	%fd35, [%r5];
	add.f64 	%fd36, %fd34, %fd35;
	st.shared.f64 	[%r5], %fd36;
	bar.sync 	0;
	ld.shared.f64 	%fd37, [%r5+64];
	ld.shared.f64 	%fd38, [%r5];
	add.f64 	%fd39, %fd37, %fd38;
	st.shared.f64 	[%r5], %fd39;
	bar.sync 	0;
	ld.shared.f64 	%fd40, [%r5+32];
	ld.shared.f64 	%fd41, [%r5];
	add.f64 	%fd42, %fd40, %fd41;
	st.shared.f64 	[%r5], %fd42;
	bar.sync 	0;
	ld.shared.f64 	%fd43, [%r5+16];
	ld.shared.f64 	%fd44, [%r5];
	add.f64 	%fd45, %fd43, %fd44;
	st.shared.f64 	[%r5], %fd45;
	bar.sync 	0;
	ld.shared.f64 	%fd46, [%r5+8];
	ld.shared.f64 	%fd47, [%r5];
	add.f64 	%fd48, %fd46, %fd47;
	st.shared.f64 	[%r5], %fd48;
	bar.sync 	0;
	setp.ne.s32 	%p23, %r1, 0;
	@%p23 bra 	$L__BB4_21;
	ld.shared.f64 	%fd49, [sdata];
	cvta.to.global.u64 	%rd9, %rd2;
	mul.wide.u32 	%rd10, %r2, 8;
	add.s64 	%rd11, %rd9, %rd10;
	st.global.f64 	[%rd11], %fd49;
$L__BB4_21:
	ret;

}
	// .globl	_Z17total_loss_kernelILj128EEvPfPdi9ErrorType
.visible .entry _Z17total_loss_kernelILj128EEvPfPdi9ErrorType(
	.param .u64 .ptr .align 1 _Z17total_loss_kernelILj128EEvPfPdi9ErrorType_param_0,
	.param .u64 .ptr .align 1 _Z17total_loss_kernelILj128EEvPfPdi9ErrorType_param_1,
	.param .u32 _Z17total_loss_kernelILj128EEvPfPdi9ErrorType_param_2,
	.param .u32 _Z17total_loss_kernelILj128EEvPfPdi9ErrorType_param_3
)
{
	.reg .pred 	%p<23>;
	.reg .b32 	%r<33>;
	.reg .b32 	%f<4>;
	.reg .b64 	%rd<12>;
	.reg .b64 	%fd<51>;

	ld.param.u64 	%rd3, [_Z17total_loss_kernelILj128EEvPfPdi9ErrorType_param_0];
	ld.param.u64 	%rd2, [_Z17total_loss_kernelILj128EEvPfPdi9ErrorType_param_1];
	ld.param.u32 	%r15, [_Z17total_loss_kernelILj128EEvPfPdi9ErrorType_param_2];
	ld.param.u32 	%r16, [_Z17total_loss_kernelILj128EEvPfPdi9ErrorType_param_3];
	cvta.to.global.u64 	%rd1, %rd3;
	mov.u32 	%r1, %tid.x;
	mov.u32 	%r2, %ctaid.x;
	shl.b32 	%r17, %r2, 7;
	add.s32 	%r31, %r17, %r1;
	mov.u32 	%r18, %nctaid.x;
	shl.b32 	%r4, %r18, 7;
	shl.b32 	%r19, %r1, 3;
	mov.u32 	%r20, sdata;
	add.s32 	%r5, %r20, %r19;
	mov.b64 	%rd4, 0;
	st.shared.u64 	[%r5], %rd4;
	setp.ge.u32 	%p2, %r31, %r15;
	@%p2 bra 	$L__BB5_12;
	setp.eq.s32 	%p3, %r16, 1;
	mov.f64 	%fd12, 0d4000000000000000;
	{
	.reg .b32 %temp; 
	mov.b64 	{%temp, %r6}, %fd12;
	}
	and.b32  	%r7, %r6, 2146435072;
	setp.lt.s32 	%p4, %r6, 0;
	selp.b32 	%r8, 0, 2146435072, %p4;
	@%p3 bra 	$L__BB5_4;
	mov.f64 	%fd50, 0d0000000000000000;
$L__BB5_3:
	mul.wide.u32 	%rd5, %r31, 4;
	add.s64 	%rd6, %rd1, %rd5;
	ld.global.f32 	%f2, [%rd6];
	abs.f32 	%f3, %f2;
	cvt.f64.f32 	%fd14, %f3;
	add.f64 	%fd50, %fd50, %fd14;
	add.s32 	%r31, %r31, %r4;
	setp.lt.u32 	%p5, %r31, %r15;
	@%p5 bra 	$L__BB5_3;
	bra.uni 	$L__BB5_11;
$L__BB5_4:
	or.b32  	%r9, %r8, -2147483648;
	and.b32  	%r21, %r6, 2147483647;
	setp.ne.s32 	%p6, %r21, 1071644672;
	setp.eq.s32 	%p7, %r7, 1062207488;
	and.pred  	%p1, %p7, %p6;
	mov.f64 	%fd50, 0d0000000000000000;
	selp.b32 	%r28, %r9, %r8, %p1;
$L__BB5_5:
	setp.lt.s32 	%p8, %r6, 0;
	setp.eq.s32 	%p9, %r7, 1062207488;
	mul.wide.u32 	%rd7, %r31, 4;
	add.s64 	%rd8, %rd1, %rd7;
	ld.global.f32 	%f1, [%rd8];
	cvt.f64.f32 	%fd2, %f1;
	{
	.reg .b32 %temp; 
	mov.b64 	{%temp, %r11}, %fd2;
	}
	abs.f64 	%fd3, %fd2;
	{ // callseq 2, 0
	.param .b64 param0;
	st.param.f64 	[param0], %fd3;
	.param .b64 retval0;
	call.uni (retval0), 
	__internal_accurate_pow, 
	(
	param0
	);
	ld.param.f64 	%fd16, [retval0];
	} // callseq 2
	setp.lt.s32 	%p11, %r11, 0;
	neg.f64 	%fd18, %fd16;
	selp.f64 	%fd19, %fd18, %fd16, %p9;
	selp.f64 	%fd20, %fd19, %fd16, %p11;
	setp.eq.f32 	%p12, %f1, 0f00000000;
	selp.b32 	%r22, %r11, 0, %p9;
	or.b32  	%r23, %r22, 2146435072;
	selp.b32 	%r24, %r23, %r22, %p8;
	mov.b32 	%r25, 0;
	mov.b64 	%fd21, {%r25, %r24};
	selp.f64 	%fd48, %fd21, %fd20, %p12;
	add.f64 	%fd22, %fd2, 0d4000000000000000;
	{
	.reg .b32 %temp; 
	mov.b64 	{%temp, %r26}, %fd22;
	}
	and.b32  	%r27, %r26, 2146435072;
	setp.ne.s32 	%p13, %r27, 2146435072;
	@%p13 bra 	$L__BB5_10;
	setp.nan.f32 	%p14, %f1, %f1;
	@%p14 bra 	$L__BB5_9;
	setp.neu.f64 	%p15, %fd3, 0d7FF0000000000000;
	@%p15 bra 	$L__BB5_10;
	setp.lt.s32 	%p16, %r11, 0;
	selp.b32 	%r29, %r28, %r8, %p16;
	mov.b32 	%r30, 0;
	mov.b64 	%fd48, {%r30, %r29};
	bra.uni 	$L__BB5_10;
$L__BB5_9:
	mov.f64 	%fd23, 0d4000000000000000;
	add.rn.f64 	%fd48, %fd2, %fd23;
$L__BB5_10:
	setp.eq.f32 	%p17, %f1, 0f3F800000;
	selp.f64 	%fd24, 0d3FF0000000000000, %fd48, %p17;
	add.f64 	%fd50, %fd24, %fd50;
	add.s32 	%r31, %r31, %r4;
	setp.lt.u32 	%p18, %r31, %r15;
	@%p18 bra 	$L__BB5_5;
$L__BB5_11:
	st.shared.f64 	[%r5], %fd50;
$L__BB5_12:
	bar.sync 	0;
	setp.gt.u32 	%p19, %r1, 63;
	@%p19 bra 	$L__BB5_14;
	ld.shared.f64 	%fd25, [%r5+512];
	ld.shared.f64 	%fd26, [%r5];
	add.f64 	%fd27, %fd25, %fd26;
	st.shared.f64 	[%r5], %fd27;
$L__BB5_14:
	bar.sync 	0;
	setp.gt.u32 	%p20, %r1, 31;
	@%p20 bra 	$L__BB5_16;
	ld.shared.f64 	%fd28, [%r5+256];
	ld.shared.f64 	%fd29, [%r5];
	add.f64 	%fd30, %fd28, %fd29;
	st.shared.f64 	[%r5], %fd30;
$L__BB5_16:
	setp.gt.u32 	%p21, %r1, 63;
	bar.sync 	0;
	@%p21 bra 	$L__BB5_19;
	ld.shared.f64 	%fd31, [%r5+128];
	ld.shared.f64 	%fd32, [%r5];
	add.f64 	%fd33, %fd31, %fd32;
	st.shared.f64 	[%r5], %fd33;
	bar.sync 	0;
	ld.shared.f64 	%fd34, [%r5+64];
	ld.shared.f64 	%fd35, [%r5];
	add.f64 	%fd36, %fd34, %fd35;
	st.shared.f64 	[%r5], %fd36;
	bar.sync 	0;
	ld.shared.f64 	%fd37, [%r5+32];
	ld.shared.f64 	%fd38, [%r5];
	add.f64 	%fd39, %fd37, %fd38;
	st.shared.f64 	[%r5], %fd39;
	bar.sync 	0;
	ld.shared.f64 	%fd40, [%r5+16];
	ld.shared.f64 	%fd41, [%r5];
	add.f64 	%fd42, %fd40, %fd41;
	st.shared.f64 	[%r5], %fd42;
	bar.sync 	0;
	ld.shared.f64 	%fd43, [%r5+8];
	ld.shared.f64 	%fd44, [%r5];
	add.f64 	%fd45, %fd43, %fd44;
	st.shared.f64 	[%r5], %fd45;
	bar.sync 	0;
	setp.ne.s32 	%p22, %r1, 0;
	@%p22 bra 	$L__BB5_19;
	ld.shared.f64 	%fd46, [sdata];
	cvta.to.global.u64 	%rd9, %rd2;
	mul.wide.u32 	%rd10, %r2, 8;
	add.s64 	%rd11, %rd9, %rd10;
	st.global.f64 	[%rd11], %fd46;
$L__BB5_19:
	ret;

}
	// .globl	_Z17total_loss_kernelILj64EEvPfPdi9ErrorType
.visible .entry _Z17total_loss_kernelILj64EEvPfPdi9ErrorType(
	.param .u64 .ptr .align 1 _Z17total_loss_kernelILj64EEvPfPdi9ErrorType_param_0,
	.param .u64 .ptr .align 1 _Z17total_loss_kernelILj64EEvPfPdi9ErrorType_param_1,
	.param .u32 _Z17total_loss_kernelILj64EEvPfPdi9ErrorType_param_2,
	.param .u32 _Z17total_loss_kernelILj64EEvPfPdi9ErrorType_param_3
)
{
	.reg .pred 	%p<22>;
	.reg .b32 	%r<33>;
	.reg .b32 	%f<4>;
	.reg .b64 	%rd<12>;
	.reg .b64 	%fd<48>;

	ld.param.u64 	%rd3, [_Z17total_loss_kernelILj64EEvPfPdi9ErrorType_param_0];
	ld.param.u64 	%rd2, [_Z17total_loss_kernelILj64EEvPfPdi9ErrorType_param_1];
	ld.param.u32 	%r15, [_Z17total_loss_kernelILj64EEvPfPdi9ErrorType_param_2];
	ld.param.u32 	%r16, [_Z17total_loss_kernelILj64EEvPfPdi9ErrorType_param_3];
	cvta.to.global.u64 	%rd1, %rd3;
	mov.u32 	%r1, %tid.x;
	mov.u32 	%r2, %ctaid.x;
	shl.b32 	%r17, %r2, 6;
	add.s32 	%r31, %r17, %r1;
	mov.u32 	%r18, %nctaid.x;
	shl.b32 	%r4, %r18, 6;
	shl.b32 	%r19, %r1, 3;
	mov.u32 	%r20, sdata;
	add.s32 	%r5, %r20, %r19;
	mov.b64 	%rd4, 0;
	st.shared.u64 	[%r5], %rd4;
	setp.ge.u32 	%p2, %r31, %r15;
	@%p2 bra 	$L__BB6_12;
	setp.eq.s32 	%p3, %r16, 1;
	mov.f64 	%fd12, 0d4000000000000000;
	{
	.reg .b32 %temp; 
	mov.b64 	{%temp, %r6}, %fd12;
	}
	and.b32  	%r7, %r6, 2146435072;
	setp.lt.s32 	%p4, %r6, 0;
	selp.b32 	%r8, 0, 2146435072, %p4;
	@%p3 bra 	$L__BB6_4;
	mov.f64 	%fd47, 0d0000000000000000;
$L__BB6_3:
	mul.wide.u32 	%rd5, %r31, 4;
	add.s64 	%rd6, %rd1, %rd5;
	ld.global.f32 	%f2, [%rd6];
	abs.f32 	%f3, %f2;
	cvt.f64.f32 	%fd14, %f3;
	add.f64 	%fd47, %fd47, %fd14;
	add.s32 	%r31, %r31, %r4;
	setp.lt.u32 	%p5, %r31, %r15;
	@%p5 bra 	$L__BB6_3;
	bra.uni 	$L__BB6_11;
$L__BB6_4:
	or.b32  	%r9, %r8, -2147483648;
	and.b32  	%r21, %r6, 2147483647;
	setp.ne.s32 	%p6, %r21, 1071644672;
	setp.eq.s32 	%p7, %r7, 1062207488;
	and.pred  	%p1, %p7, %p6;
	mov.f64 	%fd47, 0d0000000000000000;
	selp.b32 	%r28, %r9, %r8, %p1;
$L__BB6_5:
	setp.lt.s32 	%p8, %r6, 0;
	setp.eq.s32 	%p9, %r7, 1062207488;
	mul.wide.u32 	%rd7, %r31, 4;
	add.s64 	%rd8, %rd1, %rd7;
	ld.global.f32 	%f1, [%rd8];
	cvt.f64.f32 	%fd2, %f1;
	{
	.reg .b32 %temp; 
	mov.b64 	{%temp, %r11}, %fd2;
	}
	abs.f64 	%fd3, %fd2;
	{ // callseq 3, 0
	.param .b64 param0;
	st.param.f64 	[param0], %fd3;
	.param .b64 retval0;
	call.uni (retval0), 
	__internal_accurate_pow, 
	(
	param0
	);
	ld.param.f64 	%fd16, [retval0];
	} // callseq 3
	setp.lt.s32 	%p11, %r11, 0;
	neg.f64 	%fd18, %fd16;
	selp.f64 	%fd19, %fd18, %fd16, %p9;
	selp.f64 	%fd20, %fd19, %fd16, %p11;
	setp.eq.f32 	%p12, %f1, 0f00000000;
	selp.b32 	%r22, %r11, 0, %p9;
	or.b32  	%r23, %r22, 2146435072;
	selp.b32 	%r24, %r23, %r22, %p8;
	mov.b32 	%r25, 0;
	mov.b64 	%fd21, {%r25, %r24};
	selp.f64 	%fd45, %fd21, %fd20, %p12;
	add.f64 	%fd22, %fd2, 0d4000000000000000;
	{
	.reg .b32 %temp; 
	mov.b64 	{%temp, %r26}, %fd22;
	}
	and.b32  	%r27, %r26, 2146435072;
	setp.ne.s32 	%p13, %r27, 2146435072;
	@%p13 bra 	$L__BB6_10;
	setp.nan.f32 	%p14, %f1, %f1;
	@%p14 bra 	$L__BB6_9;
	setp.neu.f64 	%p15, %fd3, 0d7FF0000000000000;
	@%p15 bra 	$L__BB6_10;
	setp.lt.s32 	%p16, %r11, 0;
	selp.b32 	%r29, %r28, %r8, %p16;
	mov.b32 	%r30, 0;
	mov.b64 	%fd45, {%r30, %r29};
	bra.uni 	$L__BB6_10;
$L__BB6_9:
	mov.f64 	%fd23, 0d4000000000000000;
	add.rn.f64 	%fd45, %fd2, %fd23;
$L__BB6_10:
	setp.eq.f32 	%p17, %f1, 0f3F800000;
	selp.f64 	%fd24, 0d3FF0000000000000, %fd45, %p17;
	add.f64 	%fd47, %fd24, %fd47;
	add.s32 	%r31, %r31, %r4;
	setp.lt.u32 	%p18, %r31, %r15;
	@%p18 bra 	$L__BB6_5;
$L__BB6_11:
	st.shared.f64 	[%r5], %fd47;
$L__BB6_12:
	bar.sync 	0;
	setp.gt.u32 	%p19, %r1, 31;
	@%p19 bra 	$L__BB6_14;
	ld.shared.f64 	%fd25, [%r5+256];
	ld.shared.f64 	%fd26, [%r5];
	add.f64 	%fd27, %fd25, %fd26;
	st.shared.f64 	[%r5], %fd27;
$L__BB6_14:
	setp.gt.u32 	%p20, %r1, 31;
	bar.sync 	0;
	@%p20 bra 	$L__BB6_17;
	ld.shared.f64 	%fd28, [%r5+128];
	ld.shared.f64 	%fd29, [%r5];
	add.f64 	%fd30, %fd28, %fd29;
	st.shared.f64 	[%r5], %fd30;
	bar.sync 	0;
	ld.shared.f64 	%fd31, [%r5+64];
	ld.shared.f64 	%fd32, [%r5];
	add.f64 	%fd33, %fd31, %fd32;
	st.shared.f64 	[%r5], %fd33;
	bar.sync 	0;
	ld.shared.f64 	%fd34, [%r5+32];
	ld.shared.f64 	%fd35, [%r5];
	add.f64 	%fd36, %fd34, %fd35;
	st.shared.f64 	[%r5], %fd36;
	bar.sync 	0;
	ld.shared.f64 	%fd37, [%r5+16];
	ld.shared.f64 	%fd38, [%r5];
	add.f64 	%fd39, %fd37, %fd38;
	st.shared.f64 	[%r5], %fd39;
	bar.sync 	0;
	ld.shared.f64 	%fd40, [%r5+8];
	ld.shared.f64 	%fd41, [%r5];
	add.f64 	%fd42, %fd40, %fd41;
	st.shared.f64 	[%r5], %fd42;
	bar.sync 	0;
	setp.ne.s32 	%p21, %r1, 0;
	@%p21 bra 	$L__BB6_17;
	ld.shared.f64 	%fd43, [sdata];
	cvta.to.global.u64 	%rd9, %rd2;
	mul.wide.u32 	%rd10, %r2, 8;
	add.s64 	%rd11, %rd9, %rd10;
	st.global.f64 	[%rd11], %fd43;
$L__BB6_17:
	ret;

}
	// .globl	_Z17total_loss_kernelILj32EEvPfPdi9ErrorType
.visible .entry _Z17total_loss_kernelILj32EEvPfPdi9ErrorType(
	.param .u64 .ptr .align 1 _Z17total_loss_kernelILj32EEvPfPdi9ErrorType_param_0,
	.param .u64 .ptr .align 1 _Z17total_loss_kernelILj32EEvPfPdi9ErrorType_param_1,
	.param .u32 _Z17total_loss_kernelILj32EEvPfPdi9ErrorType_param_2,
	.param .u32 _Z17total_loss_kernelILj32EEvPfPdi9ErrorType_param_3
)
{
	.reg .pred 	%p<21>;
	.reg .b32 	%r<33>;
	.reg .b32 	%f<4>;
	.reg .b64 	%rd<12>;
	.reg .b64 	%fd<45>;

	ld.param.u64 	%rd3, [_Z17total_loss_kernelILj32EEvPfPdi9ErrorType_param_0];
	ld.param.u64 	%rd2, [_Z17total_loss_kernelILj32EEvPfPdi9ErrorType_param_1];
	ld.param.u32 	%r15, [_Z17total_loss_kernelILj32EEvPfPdi9ErrorType_param_2];
	ld.param.u32 	%r16, [_Z17total_loss_kernelILj32EEvPfPdi9ErrorType_param_3];
	cvta.to.global.u64 	%rd1, %rd3;
	mov.u32 	%r1, %tid.x;
	mov.u32 	%r2, %ctaid.x;
	shl.b32 	%r17, %r2, 5;
	add.s32 	%r31, %r17, %r1;
	mov.u32 	%r18, %nctaid.x;
	shl.b32 	%r4, %r18, 5;
	shl.b32 	%r19, %r1, 3;
	mov.u32 	%r20, sdata;
	add.s32 	%r5, %r20, %r19;
	mov.b64 	%rd4, 0;
	st.shared.u64 	[%r5], %rd4;
	setp.ge.u32 	%p2, %r31, %r15;
	@%p2 bra 	$L__BB7_12;
	setp.eq.s32 	%p3, %r16, 1;
	mov.f64 	%fd12, 0d4000000000000000;
	{
	.reg .b32 %temp; 
	mov.b64 	{%temp, %r6}, %fd12;
	}
	and.b32  	%r7, %r6, 2146435072;
	setp.lt.s32 	%p4, %r6, 0;
	selp.b32 	%r8, 0, 2146435072, %p4;
	@%p3 bra 	$L__BB7_4;
	mov.f64 	%fd44, 0d0000000000000000;
$L__BB7_3:
	mul.wide.u32 	%rd5, %r31, 4;
	add.s64 	%rd6, %rd1, %rd5;
	ld.global.f32 	%f2, [%rd6];
	abs.f32 	%f3, %f2;
	cvt.f64.f32 	%fd14, %f3;
	add.f64 	%fd44, %fd44, %fd14;
	add.s32 	%r31, %r31, %r4;
	setp.lt.u32 	%p5, %r31, %r15;
	@%p5 bra 	$L__BB7_3;
	bra.uni 	$L__BB7_11;
$L__BB7_4:
	or.b32  	%r9, %r8, -2147483648;
	and.b32  	%r21, %r6, 2147483647;
	setp.ne.s32 	%p6, %r21, 1071644672;
	setp.eq.s32 	%p7, %r7, 1062207488;
	and.pred  	%p1, %p7, %p6;
	mov.f64 	%fd44, 0d0000000000000000;
	selp.b32 	%r28, %r9, %r8, %p1;
$L__BB7_5:
	setp.lt.s32 	%p8, %r6, 0;
	setp.eq.s32 	%p9, %r7, 1062207488;
	mul.wide.u32 	%rd7, %r31, 4;
	add.s64 	%rd8, %rd1, %rd7;
	ld.global.f32 	%f1, [%rd8];
	cvt.f64.f32 	%fd2, %f1;
	{
	.reg .b32 %temp; 
	mov.b64 	{%temp, %r11}, %fd2;
	}
	abs.f64 	%fd3, %fd2;
	{ // callseq 4, 0
	.param .b64 param0;
	st.param.f64 	[param0], %fd3;
	.param .b64 retval0;
	call.uni (retval0), 
	__internal_accurate_pow, 
	(
	param0
	);
	ld.param.f64 	%fd16, [retval0];
	} // callseq 4
	setp.lt.s32 	%p11, %r11, 0;
	neg.f64 	%fd18, %fd16;
	selp.f64 	%fd19, %fd18, %fd16, %p9;
	selp.f64 	%fd20, %fd19, %fd16, %p11;
	setp.eq.f32 	%p12, %f1, 0f00000000;
	selp.b32 	%r22, %r11, 0, %p9;
	or.b32  	%r23, %r22, 2146435072;
	selp.b32 	%r24, %r23, %r22, %p8;
	mov.b32 	%r25, 0;
	mov.b64 	%fd21, {%r25, %r24};
	selp.f64 	%fd42, %fd21, %fd20, %p12;
	add.f64 	%fd22, %fd2, 0d4000000000000000;
	{
	.reg .b32 %temp; 
	mov.b64 	{%temp, %r26}, %fd22;
	}
	and.b32  	%r27, %r26, 2146435072;
	setp.ne.s32 	%p13, %r27, 2146435072;
	@%p13 bra 	$L__BB7_10;
	setp.nan.f32 	%p14, %f1, %f1;
	@%p14 bra 	$L__BB7_9;
	setp.neu.f64 	%p15, %fd3, 0d7FF0000000000000;
	@%p15 bra 	$L__BB7_10;
	setp.lt.s32 	%p16, %r11, 0;
	selp.b32 	%r29, %r28, %r8, %p16;
	mov.b32 	%r30, 0;
	mov.b64 	%fd42, {%r30, %r29};
	bra.uni 	$L__BB7_10;
$L__BB7_9:
	mov.f64 	%fd23, 0d4000000000000000;
	add.rn.f64 	%fd42, %fd2, %fd23;
$L__BB7_10:
	setp.eq.f32 	%p17, %f1, 0f3F800000;
	selp.f64 	%fd24, 0d3FF0000000000000, %fd42, %p17;
	add.f64 	%fd44, %fd24, %fd44;
	add.s32 	%r31, %r31, %r4;
	setp.lt.u32 	%p18, %r31, %r15;
	@%p18 bra 	$L__BB7_5;
$L__BB7_11:
	st.shared.f64 	[%r5], %fd44;
$L__BB7_12:
	bar.sync 	0;
	setp.gt.u32 	%p19, %r1, 15;
	@%p19 bra 	$L__BB7_15;
	ld.shared.f64 	%fd25, [%r5+128];
	ld.shared.f64 	%fd26, [%r5];
	add.f64 	%fd27, %fd25, %fd26;
	st.shared.f64 	[%r5], %fd27;
	bar.sync 	0;
	ld.shared.f64 	%fd28, [%r5+64];
	ld.shared.f64 	%fd29, [%r5];
	add.f64 	%fd30, %fd28, %fd29;
	st.shared.f64 	[%r5], %fd30;
	bar.sync 	0;
	ld.shared.f64 	%fd31, [%r5+32];
	ld.shared.f64 	%fd32, [%r5];
	add.f64 	%fd33, %fd31, %fd32;
	st.shared.f64 	[%r5], %fd33;
	bar.sync 	0;
	ld.shared.f64 	%fd34, [%r5+16];
	ld.shared.f64 	%fd35, [%r5];
	add.f64 	%fd36, %fd34, %fd35;
	st.shared.f64 	[%r5], %fd36;
	bar.sync 	0;
	ld.shared.f64 	%fd37, [%r5+8];
	ld.shared.f64 	%fd38, [%r5];
	add.f64 	%fd39, %fd37, %fd38;
	st.shared.f64 	[%r5], %fd39;
	bar.sync 	0;
	setp.ne.s32 	%p20, %r1, 0;
	@%p20 bra 	$L__BB7_15;
	ld.shared.f64 	%fd40, [sdata];
	cvta.to.global.u64 	%rd9, %rd2;
	mul.wide.u32 	%rd10, %r2, 8;
	add.s64 	%rd11, %rd9, %rd10;
	st.global.f64 	[%rd11], %fd40;
$L__BB7_15:
	ret;

}
	// .globl	_Z17total_loss_kernelILj16EEvPfPdi9ErrorType
.visible .entry _Z17total_loss_kernelILj16EEvPfPdi9ErrorType(
	.param .u64 .ptr .align 1 _Z17total_loss_kernelILj16EEvPfPdi9ErrorType_param_0,
	.param .u64 .ptr .align 1 _Z17total_loss_kernelILj16EEvPfPdi9ErrorType_param_1,
	.param .u32 _Z17total_loss_kernelILj16EEvPfPdi9ErrorType_param_2,
	.param .u32 _Z17total_loss_kernelILj16EEvPfPdi9ErrorType_param_3
)
{
	.reg .pred 	%p<21>;
	.reg .b32 	%r<33>;
	.reg .b32 	%f<4>;
	.reg .b64 	%rd<12>;
	.reg .b64 	%fd<42>;

	ld.param.u64 	%rd3, [_Z17total_loss_kernelILj16EEvPfPdi9ErrorType_param_0];
	ld.param.u64 	%rd2, [_Z17total_loss_kernelILj16EEvPfPdi9ErrorType_param_1];
	ld.param.u32 	%r15, [_Z17total_loss_kernelILj16EEvPfPdi9ErrorType_param_2];
	ld.param.u32 	%r16, [_Z17total_loss_kernelILj16EEvPfPdi9ErrorType_param_3];
	cvta.to.global.u64 	%rd1, %rd3;
	mov.u32 	%r1, %tid.x;
	mov.u32 	%r2, %ctaid.x;
	shl.b32 	%r17, %r2, 4;
	add.s32 	%r31, %r17, %r1;
	mov.u32 	%r18, %nctaid.x;
	shl.b32 	%r4, %r18, 4;
	shl.b32 	%r19, %r1, 3;
	mov.u32 	%r20, sdata;
	add.s32 	%r5, %r20, %r19;
	mov.b64 	%rd4, 0;
	st.shared.u64 	[%r5], %rd4;
	setp.ge.u32 	%p2, %r31, %r15;
	@%p2 bra 	$L__BB8_12;
	setp.eq.s32 	%p3, %r16, 1;
	mov.f64 	%fd12, 0d4000000000000000;
	{
	.reg .b32 %temp; 
	mov.b64 	{%temp, %r6}, %fd12;
	}
	and.b32  	%r7, %r6, 2146435072;
	setp.lt.s32 	%p4, %r6, 0;
	selp.b32 	%r8, 0, 2146435072, %p4;
	@%p3 bra 	$L__BB8_4;
	mov.f64 	%fd41, 0d0000000000000000;
$L__BB8_3:
	mul.wide.u32 	%rd5, %r31, 4;
	add.s64 	%rd6, %rd1, %rd5;
	ld.global.f32 	%f2, [%rd6];
	abs.f32 	%f3, %f2;
	cvt.f64.f32 	%fd14, %f3;
	add.f64 	%fd41, %fd41, %fd14;
	add.s32 	%r31, %r31, %r4;
	setp.lt.u32 	%p5, %r31, %r15;
	@%p5 bra 	$L__BB8_3;
	bra.uni 	$L__BB8_11;
$L__BB8_4:
	or.b32  	%r9, %r8, -2147483648;
	and.b32  	%r21, %r6, 2147483647;
	setp.ne.s32 	%p6, %r21, 1071644672;
	setp.eq.s32 	%p7, %r7, 1062207488;
	and.pred  	%p1, %p7, %p6;
	mov.f64 	%fd41, 0d0000000000000000;
	selp.b32 	%r28, %r9, %r8, %p1;
$L__BB8_5:
	setp.lt.s32 	%p8, %r6, 0;
	setp.eq.s32 	%p9, %r7, 1062207488;
	mul.wide.u32 	%rd7, %r31, 4;
	add.s64 	%rd8, %rd1, %rd7;
	ld.global.f32 	%f1, [%rd8];
	cvt.f64.f32 	%fd2, %f1;
	{
	.reg .b32 %temp; 
	mov.b64 	{%temp, %r11}, %fd2;
	}
	abs.f64 	%fd3, %fd2;
	{ // callseq 5, 0
	.param .b64 param0;
	st.param.f64 	[param0], %fd3;
	.param .b64 retval0;
	call.uni (retval0), 
	__internal_accurate_pow, 
	(
	param0
	);
	ld.param.f64 	%fd16, [retval0];
	} // callseq 5
	setp.lt.s32 	%p11, %r11, 0;
	neg.f64 	%fd18, %fd16;
	selp.f64 	%fd19, %fd18, %fd16, %p9;
	selp.f64 	%fd20, %fd19, %fd16, %p11;
	setp.eq.f32 	%p12, %f1, 0f00000000;
	selp.b32 	%r22, %r11, 0, %p9;
	or.b32  	%r23, %r22, 2146435072;
	selp.b32 	%r24, %r23, %r22, %p8;
	mov.b32 	%r25, 0;
	mov.b64 	%fd21, {%r25, %r24};
	selp.f64 	%fd39, %fd21, %fd20, %p12;
	add.f64 	%fd22, %fd2, 0d4000000000000000;
	{
	.reg .b32 %temp; 
	mov.b64 	{%temp, %r26}, %fd22;
	}
	and.b32  	%r27, %r26, 2146435072;
	setp.ne.s32 	%p13, %r27, 2146435072;
	@%p13 bra 	$L__BB8_10;
	setp.nan.f32 	%p14, %f1, %f1;
	@%p14 bra 	$L__BB8_9;
	setp.neu.f64 	%p15, %fd3, 0d7FF0000000000000;
	@%p15 bra 	$L__BB8_10;
	setp.lt.s32 	%p16, %r11, 0;
	selp.b32 	%r29, %r28, %r8, %p16;
	mov.b32 	%r30, 0;
	mov.b64 	%fd39, {%r30, %r29};
	bra.uni 	$L__BB8_10;
$L__BB8_9:
	mov.f64 	%fd23, 0d4000000000000000;
	add.rn.f64 	%fd39, %fd2, %fd23;
$L__BB8_10:
	setp.eq.f32 	%p17, %f1, 0f3F800000;
	selp.f64 	%fd24, 0d3FF0000000000000, %fd39, %p17;
	add.f64 	%fd41, %fd24, %fd41;
	add.s32 	%r31, %r31, %r4;
	setp.lt.u32 	%p18, %r31, %r15;
	@%p18 bra 	$L__BB8_5;
$L__BB8_11:
	st.shared.f64 	[%r5], %fd41;
$L__BB8_12:
	bar.sync 	0;
	setp.gt.u32 	%p19, %r1, 7;
	@%p19 bra 	$L__BB8_15;
	ld.shared.f64 	%fd25, [%r5+64];
	ld.shared.f64 	%fd26, [%r5];
	add.f64 	%fd27, %fd25, %fd26;
	st.shared.f64 	[%r5], %fd27;
	bar.sync 	0;
	ld.shared.f64 	%fd28, [%r5+32];
	ld.shared.f64 	%fd29, [%r5];
	add.f64 	%fd30, %fd28, %fd29;
	st.shared.f64 	[%r5], %fd30;
	bar.sync 	0;
	ld.shared.f64 	%fd31, [%r5+16];
	ld.shared.f64 	%fd32, [%r5];
	add.f64 	%fd33, %fd31, %fd32;
	st.shared.f64 	[%r5], %fd33;
	bar.sync 	0;
	ld.shared.f64 	%fd34, [%r5+8];
	ld.shared.f64 	%fd35, [%r5];
	add.f64 	%fd36, %fd34, %fd35;
	st.shared.f64 	[%r5], %fd36;
	bar.sync 	0;
	setp.ne.s32 	%p20, %r1, 0;
	@%p20 bra 	$L__BB8_15;
	ld.shared.f64 	%fd37, [sdata];
	cvta.to.global.u64 	%rd9, %rd2;
	mul.wide.u32 	%rd10, %r2, 8;
	add.s64 	%rd11, %rd9, %rd10;
	st.global.f64 	[%rd11], %fd37;
$L__BB8_15:
	ret;

}
	// .globl	_Z17total_loss_kernelILj8EEvPfPdi9ErrorType
.visible .entry _Z17total_loss_kernelILj8EEvPfPdi9ErrorType(
	.param .u64 .ptr .align 1 _Z17total_loss_kernelILj8EEvPfPdi9ErrorType_param_0,
	.param .u64 .ptr .align 1 _Z17total_loss_kernelILj8EEvPfPdi9ErrorType_param_1,
	.param .u32 _Z17total_loss_kernelILj8EEvPfPdi9ErrorType_param_2,
	.param .u32 _Z17total_loss_kernelILj8EEvPfPdi9ErrorType_param_3
)
{
	.reg .pred 	%p<21>;
	.reg .b32 	%r<33>;
	.reg .b32 	%f<4>;
	.reg .b64 	%rd<12>;
	.reg .b64 	%fd<39>;

	ld.param.u64 	%rd3, [_Z17total_loss_kernelILj8EEvPfPdi9ErrorType_param_0];
	ld.param.u64 	%rd2, [_Z17total_loss_kernelILj8EEvPfPdi9ErrorType_param_1];
	ld.param.u32 	%r15, [_Z17total_loss_kernelILj8EEvPfPdi9ErrorType_param_2];
	ld.param.u32 	%r16, [_Z17total_loss_kernelILj8EEvPfPdi9ErrorType_param_3];
	cvta.to.global.u64 	%rd1, %rd3;
	mov.u32 	%r1, %tid.x;
	mov.u32 	%r2, %ctaid.x;
	shl.b32 	%r17, %r2, 3;
	add.s32 	%r31, %r17, %r1;
	mov.u32 	%r18, %nctaid.x;
	shl.b32 	%r4, %r18, 3;
	shl.b32 	%r19, %r1, 3;
	mov.u32 	%r20, sdata;
	add.s32 	%r5, %r20, %r19;
	mov.b64 	%rd4, 0;
	st.shared.u64 	[%r5], %rd4;
	setp.ge.u32 	%p2, %r31, %r15;
	@%p2 bra 	$L__BB9_12;
	setp.eq.s32 	%p3, %r16, 1;
	mov.f64 	%fd12, 0d4000000000000000;
	{
	.reg .b32 %temp; 
	mov.b64 	{%temp, %r6}, %fd12;
	}
	and.b32  	%r7, %r6, 2146435072;
	setp.lt.s32 	%p4, %r6, 0;
	selp.b32 	%r8, 0, 2146435072, %p4;
	@%p3 bra 	$L__BB9_4;
	mov.f64 	%fd38, 0d0000000000000000;
$L__BB9_3:
	mul.wide.u32 	%rd5, %r31, 4;
	add.s64 	%rd6, %rd1, %rd5;
	ld.global.f32 	%f2, [%rd6];
	abs.f32 	%f3, %f2;
	cvt.f64.f32 	%fd14, %f3;
	add.f64 	%fd38, %fd38, %fd14;
	add.s32 	%r31, %r31, %r4;
	setp.lt.u32 	%p5, %r31, %r15;
	@%p5 bra 	$L__BB9_3;
	bra.uni 	$L__BB9_11;
$L__BB9_4:
	or.b32  	%r9, %r8, -2147483648;
	and.b32  	%r21, %r6, 2147483647;
	setp.ne.s32 	%p6, %r21, 1071644672;
	setp.eq.s32 	%p7, %r7, 1062207488;
	and.pred  	%p1, %p7, %p6;
	mov.f64 	%fd38, 0d0000000000000000;
	selp.b32 	%r28, %r9, %r8, %p1;
$L__BB9_5:
	setp.lt.s32 	%p8, %r6, 0;
	setp.eq.s32 	%p9, %r7, 1062207488;
	mul.wide.u32 	%rd7, %r31, 4;
	add.s64 	%rd8, %rd1, %rd7;
	ld.global.f32 	%f1, [%rd8];
	cvt.f64.f32 	%fd2, %f1;
	{
	.reg .b32 %temp; 
	mov.b64 	{%temp, %r11}, %fd2;
	}
	abs.f64 	%fd3, %fd2;
	{ // callseq 6, 0
	.param .b64 param0;
	st.param.f64 	[param0], %fd3;
	.param .b64 retval0;
	call.uni (retval0), 
	__internal_accurate_pow, 
	(
	param0
	);
	ld.param.f64 	%fd16, [retval0];
	} // callseq 6
	setp.lt.s32 	%p11, %r11, 0;
	neg.f64 	%fd18, %fd16;
	selp.f64 	%fd19, %fd18, %fd16, %p9;
	selp.f64 	%fd20, %fd19, %fd16, %p11;
	setp.eq.f32 	%p12, %f1, 0f00000000;
	selp.b32 	%r22, %r11, 0, %p9;
	or.b32  	%r23, %r22, 2146435072;
	selp.b32 	%r24, %r23, %r22, %p8;
	mov.b32 	%r25, 0;
	mov.b64 	%fd21, {%r25, %r24};
	selp.f64 	%fd36, %fd21, %fd20, %p12;
	add.f64 	%fd22, %fd2, 0d4000000000000000;
	{
	.reg .b32 %temp; 
	mov.b64 	{%temp, %r26}, %fd22;
	}
	and.b32  	%r27, %r26, 2146435072;
	setp.ne.s32 	%p13, %r27, 2146435072;
	@%p13 bra 	$L__BB9_10;
	setp.nan.f32 	%p14, %f1, %f1;
	@%p14 bra 	$L__BB9_9;
	setp.neu.f64 	%p15, %fd3, 0d7FF0000000000000;
	@%p15 bra 	$L__BB9_10;
	setp.lt.s32 	%p16, %r11, 0;
	selp.b32 	%r29, %r28, %r8, %p16;
	mov.b32 	%r30, 0;
	mov.b64 	%fd36, {%r30, %r29};
	bra.uni 	$L__BB9_10;
$L__BB9_9:
	mov.f64 	%fd23, 0d4000000000000000;
	add.rn.f64 	%fd36, %fd2, %fd23;
$L__BB9_10:
	setp.eq.f32 	%p17, %f1, 0f3F800000;
	selp.f64 	%fd24, 0d3FF0000000000000, %fd36, %p17;
	add.f64 	%fd38, %fd24, %fd38;
	add.s32 	%r31, %r31, %r4;
	setp.lt.u32 	%p18, %r31, %r15;
	@%p18 bra 	$L__BB9_5;
$L__BB9_11:
	st.shared.f64 	[%r5], %fd38;
$L__BB9_12:
	bar.sync 	0;
	setp.gt.u32 	%p19, %r1, 3;
	@%p19 bra 	$L__BB9_15;
	ld.shared.f64 	%fd25, [%r5+32];
	ld.shared.f64 	%fd26, [%r5];
	add.f64 	%fd27, %fd25, %fd26;
	st.shared.f64 	[%r5], %fd27;
	bar.sync 	0;
	ld.shared.f64 	%fd28, [%r5+16];
	ld.shared.f64 	%fd29, [%r5];
	add.f64 	%fd30, %fd28, %fd29;
	st.shared.f64 	[%r5], %fd30;
	bar.sync 	0;
	ld.shared.f64 	%fd31, [%r5+8];
	ld.shared.f64 	%fd32, [%r5];
	add.f64 	%fd33, %fd31, %fd32;
	st.shared.f64 	[%r5], %fd33;
	bar.sync 	0;
	setp.ne.s32 	%p20, %r1, 0;
	@%p20 bra 	$L__BB9_15;
	ld.shared.f64 	%fd34, [sdata];
	cvta.to.global.u64 	%rd9, %rd2;
	mul.wide.u32 	%rd10, %r2, 8;
	add.s64 	%rd11, %rd9, %rd10;
	st.global.f64 	[%rd11], %fd34;
$L__BB9_15:
	ret;

}
	// .globl	_Z17total_loss_kernelILj4EEvPfPdi9ErrorType
.visible .entry _Z17total_loss_kernelILj4EEvPfPdi9ErrorType(
	.param .u64 .ptr .align 1 _Z17total_loss_kernelILj4EEvPfPdi9ErrorType_param_0,
	.param .u64 .ptr .align 1 _Z17total_loss_kernelILj4EEvPfPdi9ErrorType_param_1,
	.param .u32 _Z17total_loss_kernelILj4EEvPfPdi9ErrorType_param_2,
	.param .u32 _Z17total_loss_kernelILj4EEvPfPdi9ErrorType_param_3
)
{
	.reg .pred 	%p<21>;
	.reg .b32 	%r<33>;
	.reg .b32 	%f<4>;
	.reg .b64 	%rd<12>;
	.reg .b64 	%fd<36>;

	ld.param.u64 	%rd3, [_Z17total_loss_kernelILj4EEvPfPdi9ErrorType_param_0];
	ld.param.u64 	%rd2, [_Z17total_loss_kernelILj4EEvPfPdi9ErrorType_param_1];
	ld.param.u32 	%r15, [_Z17total_loss_kernelILj4EEvPfPdi9ErrorType_param_2];
	ld.param.u32 	%r16, [_Z17total_loss_kernelILj4EEvPfPdi9ErrorType_param_3];
	cvta.to.global.u64 	%rd1, %rd3;
	mov.u32 	%r1, %tid.x;
	mov.u32 	%r2, %ctaid.x;
	shl.b32 	%r17, %r2, 2;
	add.s32 	%r31, %r17, %r1;
	mov.u32 	%r18, %nctaid.x;
	shl.b32 	%r4, %r18, 2;
	shl.b32 	%r19, %r1, 3;
	mov.u32 	%r20, sdata;
	add.s32 	%r5, %r20, %r19;
	mov.b64 	%rd4, 0;
	st.shared.u64 	[%r5], %rd4;
	setp.ge.u32 	%p2, %r31, %r15;
	@%p2 bra 	$L__BB10_12;
	setp.eq.s32 	%p3, %r16, 1;
	mov.f64 	%fd12, 0d4000000000000000;
	{
	.reg .b32 %temp; 
	mov.b64 	{%temp, %r6}, %fd12;
	}
	and.b32  	%r7, %r6, 2146435072;
	setp.lt.s32 	%p4, %r6, 0;
	selp.b32 	%r8, 0, 2146435072, %p4;
	@%p3 bra 	$L__BB10_4;
	mov.f64 	%fd35, 0d0000000000000000;
$L__BB10_3:
	mul.wide.u32 	%rd5, %r31, 4;
	add.s64 	%rd6, %rd1, %rd5;
	ld.global.f32 	%f2, [%rd6];
	abs.f32 	%f3, %f2;
	cvt.f64.f32 	%fd14, %f3;
	add.f64 	%fd35, %fd35, %fd14;
	add.s32 	%r31, %r31, %r4;
	setp.lt.u32 	%p5, %r31, %r15;
	@%p5 bra 	$L__BB10_3;
	bra.uni 	$L__BB10_11;
$L__BB10_4:
	or.b32  	%r9, %r8, -2147483648;
	and.b32  	%r21, %r6, 2147483647;
	setp.ne.s32 	%p6, %r21, 1071644672;
	setp.eq.s32 	%p7, %r7, 1062207488;
	and.pred  	%p1, %p7, %p6;
	mov.f64 	%fd35, 0d0000000000000000;
	selp.b32 	%r28, %r9, %r8, %p1;
$L__BB10_5:
	setp.lt.s32 	%p8, %r6, 0;
	setp.eq.s32 	%p9, %r7, 1062207488;
	mul.wide.u32 	%rd7, %r31, 4;
	add.s64 	%rd8, %rd1, %rd7;
	ld.global.f32 	%f1, [%rd8];
	cvt.f64.f32 	%fd2, %f1;
	{
	.reg .b32 %temp; 
	mov.b64 	{%temp, %r11}, %fd2;
	}
	abs.f64 	%fd3, %fd2;
	{ // callseq 7, 0
	.param .b64 param0;
	st.param.f64 	[param0], %fd3;
	.param .b64 retval0;
	call.uni (retval0), 
	__internal_accurate_pow, 
	(
	param0
	);
	ld.param.f64 	%fd16, [retval0];
	} // callseq 7
	setp.lt.s32 	%p11, %r11, 0;
	neg.f64 	%fd18, %fd16;
	selp.f64 	%fd19, %fd18, %fd16, %p9;
	selp.f64 	%fd20, %fd19, %fd16, %p11;
	setp.eq.f32 	%p12, %f1, 0f00000000;
	selp.b32 	%r22, %r11, 0, %p9;
	or.b32  	%r23, %r22, 2146435072;
	selp.b32 	%r24, %r23, %r22, %p8;
	mov.b32 	%r25, 0;
	mov.b64 	%fd21, {%r25, %r24};
	selp.f64 	%fd33, %fd21, %fd20, %p12;
	add.f64 	%fd22, %fd2, 0d4000000000000000;
	{
	.reg .b32 %temp; 
	mov.b64 	{%temp, %r26}, %fd22;
	}
	and.b32  	%r27, %r26, 2146435072;
	setp.ne.s32 	%p13, %r27, 2146435072;
	@%p13 bra 	$L__BB10_10;
	setp.nan.f32 	%p14, %f1, %f1;
	@%p14 bra 	$L__BB10_9;
	setp.neu.f64 	%p15, %fd3, 0d7FF0000000000000;
	@%p15 bra 	$L__BB10_10;
	setp.lt.s32 	%p16, %r11, 0;
	selp.b32 	%r29, %r28, %r8, %p16;
	mov.b32 	%r30, 0;
	mov.b64 	%fd33, {%r30, %r29};
	bra.uni 	$L__BB10_10;
$L__BB10_9:
	mov.f64 	%fd23, 0d4000000000000000;
	add.rn.f64 	%fd33, %fd2, %fd23;
$L__BB10_10:
	setp.eq.f32 	%p17, %f1, 0f3F800000;
	selp.f64 	%fd24, 0d3FF0000000000000, %fd33, %p17;
	add.f64 	%fd35, %fd24, %fd35;
	add.s32 	%r31, %r31, %r4;
	setp.lt.u32 	%p18, %r31, %r15;
	@%p18 bra 	$L__BB10_5;
$L__BB10_11:
	st.shared.f64 	[%r5], %fd35;
$L__BB10_12:
	bar.sync 	0;
	setp.gt.u32 	%p19, %r1, 1;
	@%p19 bra 	$L__BB10_15;
	ld.shared.f64 	%fd25, [%r5+16];
	ld.shared.f64 	%fd26, [%r5];
	add.f64 	%fd27, %fd25, %fd26;
	st.shared.f64 	[%r5], %fd27;
	bar.sync 	0;
	ld.shared.f64 	%fd28, [%r5+8];
	ld.shared.f64 	%fd29, [%r5];
	add.f64 	%fd30, %fd28, %fd29;
	st.shared.f64 	[%r5], %fd30;
	bar.sync 	0;
	setp.ne.s32 	%p20, %r1, 0;
	@%p20 bra 	$L__BB10_15;
	ld.shared.f64 	%fd31, [sdata];
	cvta.to.global.u64 	%rd9, %rd2;
	mul.wide.u32 	%rd10, %r2, 8;
	add.s64 	%rd11, %rd9, %rd10;
	st.global.f64 	[%rd11], %fd31;
$L__BB10_15:
	ret;

}
	// .globl	_Z17total_loss_kernelILj2EEvPfPdi9ErrorType
.visible .entry _Z17total_loss_kernelILj2EEvPfPdi9ErrorType(
	.param .u64 .ptr .align 1 _Z17total_loss_kernelILj2EEvPfPdi9ErrorType_param_0,
	.param .u64 .ptr .align 1 _Z17total_loss_kernelILj2EEvPfPdi9ErrorType_param_1,
	.param .u32 _Z17total_loss_kernelILj2EEvPfPdi9ErrorType_param_2,
	.param .u32 _Z17total_loss_kernelILj2EEvPfPdi9ErrorType_param_3
)
{
	.reg .pred 	%p<20>;
	.reg .b32 	%r<33>;
	.reg .b32 	%f<4>;
	.reg .b64 	%rd<12>;
	.reg .b64 	%fd<33>;

	ld.param.u64 	%rd3, [_Z17total_loss_kernelILj2EEvPfPdi9ErrorType_param_0];
	ld.param.u64 	%rd2, [_Z17total_loss_kernelILj2EEvPfPdi9ErrorType_param_1];
	ld.param.u32 	%r15, [_Z17total_loss_kernelILj2EEvPfPdi9ErrorType_param_2];
	ld.param.u32 	%r16, [_Z17total_loss_kernelILj2EEvPfPdi9ErrorType_param_3];
	cvta.to.global.u64 	%rd1, %rd3;
	mov.u32 	%r1, %tid.x;
	mov.u32 	%r2, %ctaid.x;
	shl.b32 	%r17, %r2, 1;
	add.s32 	%r31, %r17, %r1;
	mov.u32 	%r18, %nctaid.x;
	shl.b32 	%r4, %r18, 1;
	shl.b32 	%r19, %r1, 3;
	mov.u32 	%r20, sdata;
	add.s32 	%r5, %r20, %r19;
	mov.b64 	%rd4, 0;
	st.shared.u64 	[%r5], %rd4;
	setp.ge.u32 	%p2, %r31, %r15;
	@%p2 bra 	$L__BB11_12;
	setp.eq.s32 	%p3, %r16, 1;
	mov.f64 	%fd12, 0d4000000000000000;
	{
	.reg .b32 %temp; 
	mov.b64 	{%temp, %r6}, %fd12;
	}
	and.b32  	%r7, %r6, 2146435072;
	setp.lt.s32 	%p4, %r6, 0;
	selp.b32 	%r8, 0, 2146435072, %p4;
	@%p3 bra 	$L__BB11_4;
	mov.f64 	%fd32, 0d0000000000000000;
$L__BB11_3:
	mul.wide.u32 	%rd5, %r31, 4;
	add.s64 	%rd6, %rd1, %rd5;
	ld.global.f32 	%f2, [%rd6];
	abs.f32 	%f3, %f2;
	cvt.f64.f32 	%fd14, %f3;
	add.f64 	%fd32, %fd32, %fd14;
	add.s32 	%r31, %r31, %r4;
	setp.lt.u32 	%p5, %r31, %r15;
	@%p5 bra 	$L__BB11_3;
	bra.uni 	$L__BB11_11;
$L__BB11_4:
	or.b32  	%r9, %r8, -2147483648;
	and.b32  	%r21, %r6, 2147483647;
	setp.ne.s32 	%p6, %r21, 1071644672;
	setp.eq.s32 	%p7, %r7, 1062207488;
	and.pred  	%p1, %p7, %p6;
	mov.f64 	%fd32, 0d0000000000000000;
	selp.b32 	%r28, %r9, %r8, %p1;
$L__BB11_5:
	setp.lt.s32 	%p8, %r6, 0;
	setp.eq.s32 	%p9, %r7, 1062207488;
	mul.wide.u32 	%rd7, %r31, 4;
	add.s64 	%rd8, %rd1, %rd7;
	ld.global.f32 	%f1, [%rd8];
	cvt.f64.f32 	%fd2, %f1;
	{
	.reg .b32 %temp; 
	mov.b64 	{%temp, %r11}, %fd2;
	}
	abs.f64 	%fd3, %fd2;
	{ // callseq 8, 0
	.param .b64 param0;
	st.param.f64 	[param0], %fd3;
	.param .b64 retval0;
	call.uni (retval0), 
	__internal_accurate_pow, 
	(
	param0
	);
	ld.param.f64 	%fd16, [retval0];
	} // callseq 8
	setp.lt.s32 	%p11, %r11, 0;
	neg.f64 	%fd18, %fd16;
	selp.f64 	%fd19, %fd18, %fd16, %p9;
	selp.f64 	%fd20, %fd19, %fd16, %p11;
	setp.eq.f32 	%p12, %f1, 0f00000000;
	selp.b32 	%r22, %r11, 0, %p9;
	or.b32  	%r23, %r22, 2146435072;
	selp.b32 	%r24, %r23, %r22, %p8;
	mov.b32 	%r25, 0;
	mov.b64 	%fd21, {%r25, %r24};
	selp.f64 	%fd30, %fd21, %fd20, %p12;
	add.f64 	%fd22, %fd2, 0d4000000000000000;
	{
	.reg .b32 %temp; 
	mov.b64 	{%temp, %r26}, %fd22;
	}
	and.b32  	%r27, %r26, 2146435072;
	setp.ne.s32 	%p13, %r27, 2146435072;
	@%p13 bra 	$L__BB11_10;
	setp.nan.f32 	%p14, %f1, %f1;
	@%p14 bra 	$L__BB11_9;
	setp.neu.f64 	%p15, %fd3, 0d7FF0000000000000;
	@%p15 bra 	$L__BB11_10;
	setp.lt.s32 	%p16, %r11, 0;
	selp.b32 	%r29, %r28, %r8, %p16;
	mov.b32 	%r30, 0;
	mov.b64 	%fd30, {%r30, %r29};
	bra.uni 	$L__BB11_10;
$L__BB11_9:
	mov.f64 	%fd23, 0d4000000000000000;
	add.rn.f64 	%fd30, %fd2, %fd23;
$L__BB11_10:
	setp.eq.f32 	%p17, %f1, 0f3F800000;
	selp.f64 	%fd24, 0d3FF0000000000000, %fd30, %p17;
	add.f64 	%fd32, %fd24, %fd32;
	add.s32 	%r31, %r31, %r4;
	setp.lt.u32 	%p18, %r31, %r15;
	@%p18 bra 	$L__BB11_5;
$L__BB11_11:
	st.shared.f64 	[%r5], %fd32;
$L__BB11_12:
	bar.sync 	0;
	setp.ne.s32 	%p19, %r1, 0;
	@%p19 bra 	$L__BB11_14;
	ld.shared.v2.f64 	{%fd25, %fd26}, [sdata];
	add.f64 	%fd27, %fd26, %fd25;
	st.shared.f64 	[sdata], %fd27;
	bar.sync 	0;
	ld.shared.f64 	%fd28, [sdata];
	cvta.to.global.u64 	%rd9, %rd2;
	mul.wide.u32 	%rd10, %r2, 8;
	add.s64 	%rd11, %rd9, %rd10;
	st.global.f64 	[%rd11], %fd28;
$L__BB11_14:
	ret;

}
	// .globl	_Z17total_loss_kernelILj1EEvPfPdi9ErrorType
.visible .entry _Z17total_loss_kernelILj1EEvPfPdi9ErrorType(
	.param .u64 .ptr .align 1 _Z17total_loss_kernelILj1EEvPfPdi9ErrorType_param_0,
	.param .u64 .ptr .align 1 _Z17total_loss_kernelILj1EEvPfPdi9ErrorType_param_1,
	.param .u32 _Z17total_loss_kernelILj1EEvPfPdi9ErrorType_param_2,
	.param .u32 _Z17total_loss_kernelILj1EEvPfPdi9ErrorType_param_3
)
{
	.reg .pred 	%p<20>;
	.reg .b32 	%r<31>;
	.reg .b32 	%f<4>;
	.reg .b64 	%rd<12>;
	.reg .b64 	%fd<30>;

	ld.param.u64 	%rd3, [_Z17total_loss_kernelILj1EEvPfPdi9ErrorType_param_0];
	ld.param.u64 	%rd2, [_Z17total_loss_kernelILj1EEvPfPdi9ErrorType_param_1];
	ld.param.u32 	%r15, [_Z17total_loss_kernelILj1EEvPfPdi9ErrorType_param_2];
	ld.param.u32 	%r16, [_Z17total_loss_kernelILj1EEvPfPdi9ErrorType_param_3];
	cvta.to.global.u64 	%rd1, %rd3;
	mov.u32 	%r1, %tid.x;
	mov.u32 	%r2, %ctaid.x;
	add.s32 	%r29, %r2, %r1;
	mov.u32 	%r4, %nctaid.x;
	shl.b32 	%r17, %r1, 3;
	mov.u32 	%r18, sdata;
	add.s32 	%r5, %r18, %r17;
	mov.b64 	%rd4, 0;
	st.shared.u64 	[%r5], %rd4;
	setp.ge.u32 	%p2, %r29, %r15;
	@%p2 bra 	$L__BB12_12;
	setp.eq.s32 	%p3, %r16, 1;
	mov.f64 	%fd12, 0d4000000000000000;
	{
	.reg .b32 %temp; 
	mov.b64 	{%temp, %r6}, %fd12;
	}
	and.b32  	%r7, %r6, 2146435072;
	setp.lt.s32 	%p4, %r6, 0;
	selp.b32 	%r8, 0, 2146435072, %p4;
	@%p3 bra 	$L__BB12_4;
	mov.f64 	%fd29, 0d0000000000000000;
$L__BB12_3:
	mul.wide.u32 	%rd5, %r29, 4;
	add.s64 	%rd6, %rd1, %rd5;
	ld.global.f32 	%f2, [%rd6];
	abs.f32 	%f3, %f2;
	cvt.f64.f32 	%fd14, %f3;
	add.f64 	%fd29, %fd29, %fd14;
	add.s32 	%r29, %r29, %r4;
	setp.lt.u32 	%p5, %r29, %r15;
	@%p5 bra 	$L__BB12_3;
	bra.uni 	$L__BB12_11;
$L__BB12_4:
	or.b32  	%r9, %r8, -2147483648;
	and.b32  	%r19, %r6, 2147483647;
	setp.ne.s32 	%p6, %r19, 1071644672;
	setp.eq.s32 	%p7, %r7, 1062207488;
	and.pred  	%p1, %p7, %p6;
	mov.f64 	%fd29, 0d0000000000000000;
	selp.b32 	%r26, %r9, %r8, %p1;
$L__BB12_5:
	setp.lt.s32 	%p8, %r6, 0;
	setp.eq.s32 	%p9, %r7, 1062207488;
	mul.wide.u32 	%rd7, %r29, 4;
	add.s64 	%rd8, %rd1, %rd7;
	ld.global.f32 	%f1, [%rd8];
	cvt.f64.f32 	%fd2, %f1;
	{
	.reg .b32 %temp; 
	mov.b64 	{%temp, %r11}, %fd2;
	}
	abs.f64 	%fd3, %fd2;
	{ // callseq 9, 0
	.param .b64 param0;
	st.param.f64 	[param0], %fd3;
	.param .b64 retval0;
	call.uni (retval0), 
	__internal_accurate_pow, 
	(
	param0
	);
	ld.param.f64 	%fd16, [retval0];
	} // callseq 9
	setp.lt.s32 	%p11, %r11, 0;
	neg.f64 	%fd18, %fd16;
	selp.f64 	%fd19, %fd18, %fd16, %p9;
	selp.f64 	%fd20, %fd19, %fd16, %p11;
	setp.eq.f32 	%p12, %f1, 0f00000000;
	selp.b32 	%r20, %r11, 0, %p9;
	or.b32  	%r21, %r20, 2146435072;
	selp.b32 	%r22, %r21, %r20, %p8;
	mov.b32 	%r23, 0;
	mov.b64 	%fd21, {%r23, %r22};
	selp.f64 	%fd27, %fd21, %fd20, %p12;
	add.f64 	%fd22, %fd2, 0d4000000000000000;
	{
	.reg .b32 %temp; 
	mov.b64 	{%temp, %r24}, %fd22;
	}
	and.b32  	%r25, %r24, 2146435072;
	setp.ne.s32 	%p13, %r25, 2146435072;
	@%p13 bra 	$L__BB12_10;
	setp.nan.f32 	%p14, %f1, %f1;
	@%p14 bra 	$L__BB12_9;
	setp.neu.f64 	%p15, %fd3, 0d7FF0000000000000;
	@%p15 bra 	$L__BB12_10;
	setp.lt.s32 	%p16, %r11, 0;
	selp.b32 	%r27, %r26, %r8, %p16;
	mov.b32 	%r28, 0;
	mov.b64 	%fd27, {%r28, %r27};
	bra.uni 	$L__BB12_10;
$L__BB12_9:
	mov.f64 	%fd23, 0d4000000000000000;
	add.rn.f64 	%fd27, %fd2, %fd23;
$L__BB12_10:
	setp.eq.f32 	%p17, %f1, 0f3F800000;
	selp.f64 	%fd24, 0d3FF0000000000000, %fd27, %p17;
	add.f64 	%fd29, %fd24, %fd29;
	add.s32 	%r29, %r29, %r4;
	setp.lt.u32 	%p18, %r29, %r15;
	@%p18 bra 	$L__BB12_5;
$L__BB12_11:
	st.shared.f64 	[%r5], %fd29;
$L__BB12_12:
	bar.sync 	0;
	setp.ne.s32 	%p19, %r1, 0;
	@%p19 bra 	$L__BB12_14;
	ld.shared.f64 	%fd25, [sdata];
	cvta.to.global.u64 	%rd9, %rd2;
	mul.wide.u32 	%rd10, %r2, 8;
	add.s64 	%rd11, %rd9, %rd10;
	st.global.f64 	[%rd11], %fd25;
$L__BB12_14:
	ret;

}
.func  (.param .b64 func_retval0) __internal_accurate_pow(
	.param .b64 __internal_accurate_pow_param_0
)
{
	.reg .pred 	%p<8>;
	.reg .b32 	%r<49>;
	.reg .b32 	%f<3>;
	.reg .b64 	%fd<109>;

	ld.param.f64 	%fd10, [__internal_accurate_pow_param_0];
	{
	.reg .b32 %temp; 
	mov.b64 	{%temp, %r46}, %fd10;
	}
	{
	.reg .b32 %temp; 
	mov.b64 	{%r45, %temp}, %fd10;
	}
	shr.u32 	%r47, %r46, 20;
	setp.gt.u32 	%p1, %r46, 1048575;
	@%p1 bra 	$L__BB13_2;
	mul.f64 	%fd11, %fd10, 0d4350000000000000;
	{
	.reg .b32 %temp; 
	mov.b64 	{%temp, %r46}, %fd11;
	}
	{
	.reg .b32 %temp; 
	mov.b64 	{%r45, %temp}, %fd11;
	}
	shr.u32 	%r16, %r46, 20;
	add.s32 	%r47, %r16, -54;
$L__BB13_2:
	add.s32 	%r48, %r47, -1023;
	and.b32  	%r17, %r46, -2146435073;
	or.b32  	%r18, %r17, 1072693248;
	mov.b64 	%fd107, {%r45, %r18};
	setp.lt.u32 	%p2, %r18, 1073127583;
	@%p2 bra 	$L__BB13_4;
	{
	.reg .b32 %temp; 
	mov.b64 	{%r19, %temp}, %fd107;
	}
	{
	.reg .b32 %temp; 
	mov.b64 	{%temp, %r20}, %fd107;
	}
	add.s32 	%r21, %r20, -1048576;
	mov.b64 	%fd107, {%r19, %r21};
	add.s32 	%r48, %r47, -1022;
$L__BB13_4:
	add.f64 	%fd12, %fd107, 0dBFF0000000000000;
	add.f64 	%fd13, %fd107, 0d3FF0000000000000;
	rcp.approx.ftz.f64 	%fd14, %fd13;
	neg.f64 	%fd15, %fd13;
	fma.rn.f64 	%fd16, %fd15, %fd14, 0d3FF0000000000000;
	fma.rn.f64 	%fd17, %fd16, %fd16, %fd16;
	fma.rn.f64 	%fd18, %fd17, %fd14, %fd14;
	mul.f64 	%fd19, %fd12, %fd18;
	fma.rn.f64 	%fd20, %fd12, %fd18, %fd19;
	mul.f64 	%fd21, %fd20, %fd20;
	fma.rn.f64 	%fd22, %fd21, 0d3EB0F5FF7D2CAFE2, 0d3ED0F5D241AD3B5A;
	fma.rn.f64 	%fd23, %fd22, %fd21, 0d3EF3B20A75488A3F;
	fma.rn.f64 	%fd24, %fd23, %fd21, 0d3F1745CDE4FAECD5;
	fma.rn.f64 	%fd25, %fd24, %fd21, 0d3F3C71C7258A578B;
	fma.rn.f64 	%fd26, %fd25, %fd21, 0d3F6249249242B910;
	fma.rn.f64 	%fd27, %fd26, %fd21, 0d3F89999999999DFB;
	sub.f64 	%fd28, %fd12, %fd20;
	add.f64 	%fd29, %fd28, %fd28;
	neg.f64 	%fd30, %fd20;
	fma.rn.f64 	%fd31, %fd30, %fd12, %fd29;
	mul.f64 	%fd32, %fd18, %fd31;
	fma.rn.f64 	%fd33, %fd21, %fd27, 0d3FB5555555555555;
	mov.f64 	%fd34, 0d3FB5555555555555;
	sub.f64 	%fd35, %fd34, %fd33;
	fma.rn.f64 	%fd36, %fd21, %fd27, %fd35;
	add.f64 	%fd37, %fd36, 0dBC46A4CB00B9E7B0;
	add.f64 	%fd38, %fd33, %fd37;
	sub.f64 	%fd39, %fd33, %fd38;
	add.f64 	%fd40, %fd37, %fd39;
	mul.rn.f64 	%fd41, %fd20, %fd20;
	neg.f64 	%fd42, %fd41;
	fma.rn.f64 	%fd43, %fd20, %fd20, %fd42;
	{
	.reg .b32 %temp; 
	mov.b64 	{%r22, %temp}, %fd32;
	}
	{
	.reg .b32 %temp; 
	mov.b64 	{%temp, %r23}, %fd32;
	}
	add.s32 	%r24, %r23, 1048576;
	mov.b64 	%fd44, {%r22, %r24};
	fma.rn.f64 	%fd45, %fd20, %fd44, %fd43;
	mul.rn.f64 	%fd46, %fd41, %fd20;
	neg.f64 	%fd47, %fd46;
	fma.rn.f64 	%fd48, %fd41, %fd20, %fd47;
	fma.rn.f64 	%fd49, %fd41, %fd32, %fd48;
	fma.rn.f64 	%fd50, %fd45, %fd20, %fd49;
	mul.rn.f64 	%fd51, %fd38, %fd46;
	neg.f64 	%fd52, %fd51;
	fma.rn.f64 	%fd53, %fd38, %fd46, %fd52;
	fma.rn.f64 	%fd54, %fd38, %fd50, %fd53;
	fma.rn.f64 	%fd55, %fd40, %fd46, %fd54;
	add.f64 	%fd56, %fd51, %fd55;
	sub.f64 	%fd57, %fd51, %fd56;
	add.f64 	%fd58, %fd55, %fd57;
	add.f64 	%fd59, %fd20, %fd56;
	sub.f64 	%fd60, %fd20, %fd59;
	add.f64 	%fd61, %fd56, %fd60;
	add.f64 	%fd62, %fd58, %fd61;
	add.f64 	%fd63, %fd32, %fd62;
	add.f64 	%fd64, %fd59, %fd63;
	sub.f64 	%fd65, %fd59, %fd64;
	add.f64 	%fd66, %fd63, %fd65;
	xor.b32  	%r25, %r48, -2147483648;
	mov.b32 	%r26, 1127219200;
	mov.b64 	%fd67, {%r25, %r26};
	mov.b32 	%r27, -2147483648;
	mov.b64 	%fd68, {%r27, %r26};
	sub.f64 	%fd69, %fd67, %fd68;
	fma.rn.f64 	%fd70, %fd69, 0d3FE62E42FEFA39EF, %fd64;
	fma.rn.f64 	%fd71, %fd69, 0dBFE62E42FEFA39EF, %fd70;
	sub.f64 	%fd72, %fd71, %fd64;
	sub.f64 	%fd73, %fd66, %fd72;
	fma.rn.f64 	%fd74, %fd69, 0d3C7ABC9E3B39803F, %fd73;
	add.f64 	%fd75, %fd70, %fd74;
	sub.f64 	%fd76, %fd70, %fd75;
	add.f64 	%fd77, %fd74, %fd76;
	mov.f64 	%fd78, 0d4000000000000000;
	{
	.reg .b32 %temp; 
	mov.b64 	{%temp, %r28}, %fd78;
	}
	{
	.reg .b32 %temp; 
	mov.b64 	{%r29, %temp}, %fd78;
	}
	shl.b32 	%r30, %r28, 1;
	setp.gt.u32 	%p3, %r30, -33554433;
	and.b32  	%r31, %r28, -15728641;
	selp.b32 	%r32, %r31, %r28, %p3;
	mov.b64 	%fd79, {%r29, %r32};
	mul.rn.f64 	%fd80, %fd75, %fd79;
	neg.f64 	%fd81, %fd80;
	fma.rn.f64 	%fd82, %fd75, %fd79, %fd81;
	fma.rn.f64 	%fd83, %fd77, %fd79, %fd82;
	add.f64 	%fd4, %fd80, %fd83;
	sub.f64 	%fd84, %fd80, %fd4;
	add.f64 	%fd5, %fd83, %fd84;
	fma.rn.f64 	%fd85, %fd4, 0d3FF71547652B82FE, 0d4338000000000000;
	{
	.reg .b32 %temp; 
	mov.b64 	{%r13, %temp}, %fd85;
	}
	mov.f64 	%fd86, 0dC338000000000000;
	add.rn.f64 	%fd87, %fd85, %fd86;
	fma.rn.f64 	%fd88, %fd87, 0dBFE62E42FEFA39EF, %fd4;
	fma.rn.f64 	%fd89, %fd87, 0dBC7ABC9E3B39803F, %fd88;
	fma.rn.f64 	%fd90, %fd89, 0d3E5ADE1569CE2BDF, 0d3E928AF3FCA213EA;
	fma.rn.f64 	%fd91, %fd90, %fd89, 0d3EC71DEE62401315;
	fma.rn.f64 	%fd92, %fd91, %fd89, 0d3EFA01997C89EB71;
	fma.rn.f64 	%fd93, %fd92, %fd89, 0d3F2A01A014761F65;
	fma.rn.f64 	%fd94, %fd93, %fd89, 0d3F56C16C1852B7AF;
	fma.rn.f64 	%fd95, %fd94, %fd89, 0d3F81111111122322;
	fma.rn.f64 	%fd96, %fd95, %fd89, 0d3FA55555555502A1;
	fma.rn.f64 	%fd97, %fd96, %fd89, 0d3FC5555555555511;
	fma.rn.f64 	%fd98, %fd97, %fd89, 0d3FE000000000000B;
	fma.rn.f64 	%fd99, %fd98, %fd89, 0d3FF0000000000000;
	fma.rn.f64 	%fd100, %fd99, %fd89, 0d3FF0000000000000;
	{
	.reg .b32 %temp; 
	mov.b64 	{%r14, %temp}, %fd100;
	}
	{
	.reg .b32 %temp; 
	mov.b64 	{%temp, %r15}, %fd100;
	}
	shl.b32 	%r33, %r13, 20;
	add.s32 	%r34, %r33, %r15;
	mov.b64 	%fd108, {%r14, %r34};
	{
	.reg .b32 %temp; 
	mov.b64 	{%temp, %r35}, %fd4;
	}
	mov.b32 	%f2, %r35;
	abs.f32 	%f1, %f2;
	setp.lt.f32 	%p4, %f1, 0f4086232B;
	@%p4 bra 	$L__BB13_7;
	setp.lt.f64 	%p5, %fd4, 0d0000000000000000;
	add.f64 	%fd101, %fd4, 0d7FF0000000000000;
	selp.f64 	%fd108, 0d0000000000000000, %fd101, %p5;
	setp.geu.f32 	%p6, %f1, 0f40874800;
	@%p6 bra 	$L__BB13_7;
	shr.u32 	%r36, %r13, 31;
	add.s32 	%r37, %r13, %r36;
	shr.s32 	%r38, %r37, 1;
	shl.b32 	%r39, %r38, 20;
	add.s32 	%r40, %r15, %r39;
	mov.b64 	%fd102, {%r14, %r40};
	sub.s32 	%r41, %r13, %r38;
	shl.b32 	%r42, %r41, 20;
	add.s32 	%r43, %r42, 1072693248;
	mov.b32 	%r44, 0;
	mov.b64 	%fd103, {%r44, %r43};
	mul.f64 	%fd108, %fd103, %fd102;
$L__BB13_7:
	abs.f64 	%fd104, %fd108;
	setp.eq.f64 	%p7, %fd104, 0d7FF0000000000000;
	fma.rn.f64 	%fd105, %fd108, %fd5, %fd108;
	selp.f64 	%fd106, %fd108, %fd105, %p7;
	st.param.f64 	[func_retval0], %fd106;
	ret;

}


// ===== COMPILED SASS (sm_100) =====

	.target	sm_100

	.elftype	@"ET_EXEC"


//--------------------- .note.nv.tkinfo           --------------------------
	.section	.note.nv.tkinfo,"",@"SHT_NOTE"
	.sectionflags	@"SHF_NOTE_NV_TKINFO"
	.tkinfo
        /*0018*/ 	.word	0x00000002
        /*0030*/ 	.string	""
        /*0030*/ 	.string	"ptxas"
        /*0030*/ 	.string	"Cuda compilation tools, release 13.0, V13.0.88"
        /*0030*/ 	.string	"Build cuda_13.0.r13.0/compiler.36424714_0"
        /*0030*/ 	.string	"-arch sm_100 -m 64 "



//--------------------- .note.nv.cuinfo           --------------------------
	.section	.note.nv.cuinfo,"",@"SHT_NOTE"
	.sectionflags	@"SHF_NOTE_NV_CUINFO"
        /*0018*/ 	.short	0x0002
        /*001a*/ 	.short	0x0064
        /*001c*/ 	.short	0x0082
	.zero		2


//--------------------- .nv.info                  --------------------------
	.section	.nv.info,"",@"SHT_CUDA_INFO"
	.align	4


	//----- nvinfo : EIATTR_REGCOUNT
	.align		4
        /*0000*/ 	.byte	0x04, 0x2f
        /*0002*/ 	.short	(.L_20 - .L_19)
	.align		4
.L_19:
        /*0004*/ 	.word	index@(_Z10initCurandP17curandStateXORWOWmi)
        /*0008*/ 	.word	0x0000001f


	//----- nvinfo : EIATTR_FRAME_SIZE
	.align		4
.L_20:
        /*000c*/ 	.byte	0x04, 0x11
        /*000e*/ 	.short	(.L_22 - .L_21)
	.align		4
.L_21:
        /*0010*/ 	.word	index@(_Z10initCurandP17curandStateXORWOWmi)
        /*0014*/ 	.word	0x00000000


	//----- nvinfo : EIATTR_REGCOUNT
	.align		4
.L_22:
        /*0018*/ 	.byte	0x04, 0x2f
        /*001a*/ 	.short	(.L_24 - .L_23)
	.align		4
.L_23:
        /*001c*/ 	.word	index@(_Z10sgd_updatePiS_PKfPfS2_S2_iS2_S2_S2_P17curandStateXORWOWfiPb)
        /*0020*/ 	.word	0x00000020


	//----- nvinfo : EIATTR_FRAME_SIZE
	.align		4
.L_24:
        /*0024*/ 	.byte	0x04, 0x11
        /*0026*/ 	.short	(.L_26 - .L_25)
	.align		4
.L_25:
        /*0028*/ 	.word	index@(_Z10sgd_updatePiS_PKfPfS2_S2_iS2_S2_S2_P17curandStateXORWOWfiPb)
        /*002c*/ 	.word	0x00000000


	//----- nvinfo : EIATTR_REGCOUNT
	.align		4
.L_26:
        /*0030*/ 	.byte	0x04, 0x2f
        /*0032*/ 	.short	(.L_28 - .L_27)
	.align		4
.L_27:
        /*0034*/ 	.word	index@(_Z11loss_kerneliiiPKfS0_PKiS2_S0_PfS3_S3_f)
        /*0038*/ 	.word	0x0000001f


	//----- nvinfo : EIATTR_FRAME_SIZE
	.align		4
.L_28:
        /*003c*/ 	.byte	0x04, 0x11
        /*003e*/ 	.short	(.L_30 - .L_29)
	.align		4
.L_29:
        /*0040*/ 	.word	index@(_Z11loss_kerneliiiPKfS0_PKiS2_S0_PfS3_S3_f)
        /*0044*/ 	.word	0x00000000


	//----- nvinfo : EIATTR_REGCOUNT
	.align		4
.L_30:
        /*0048*/ 	.byte	0x04, 0x2f
        /*004a*/ 	.short	(.L_32 - .L_31)
	.align		4
.L_31:
        /*004c*/ 	.word	index@(_Z17total_loss_kernelILj512EEvPfPdi9ErrorType)
        /*0050*/ 	.word	0x00000022


	//----- nvinfo : EIATTR_FRAME_SIZE
	.align		4
.L_32:
        /*0054*/ 	.byte	0x04, 0x11
        /*0056*/ 	.short	(.L_34 - .L_33)
	.align		4
.L_33:
        /*0058*/ 	.word	index@($_Z17total_loss_kernelILj512EEvPfPdi9ErrorType$__internal_accurate_pow)
        /*005c*/ 	.word	0x00000000


	//----- nvinfo : EIATTR_FRAME_SIZE
	.align		4
.L_34:
        /*0060*/ 	.byte	0x04, 0x11
        /*0062*/ 	.short	(.L_36 - .L_35)
	.align		4
.L_35:
        /*0064*/ 	.word	index@(_Z17total_loss_kernelILj512EEvPfPdi9ErrorType)
        /*0068*/ 	.word	0x00000000


	//----- nvinfo : EIATTR_REGCOUNT
	.align		4
.L_36:
        /*006c*/ 	.byte	0x04, 0x2f
        /*006e*/ 	.short	(.L_38 - .L_37)
	.align		4
.L_37:
        /*0070*/ 	.word	index@(_Z17total_loss_kernelILj256EEvPfPdi9ErrorType)
        /*0074*/ 	.word	0x00000022


	//----- nvinfo : EIATTR_FRAME_SIZE
	.align		4
.L_38:
        /*0078*/ 	.byte	0x04, 0x11
        /*007a*/ 	.short	(.L_40 - .L_39)
	.align		4
.L_39:
        /*007c*/ 	.word	index@($_Z17total_loss_kernelILj256EEvPfPdi9ErrorType$__internal_accurate_pow)
        /*0080*/ 	.word	0x00000000


	//----- nvinfo : EIATTR_FRAME_SIZE
	.align		4
.L_40:
        /*0084*/ 	.byte	0x04, 0x11
        /*0086*/ 	.short	(.L_42 - .L_41)
	.align		4
.L_41:
        /*0088*/ 	.word	index@(_Z17total_loss_kernelILj256EEvPfPdi9ErrorType)
        /*008c*/ 	.word	0x00000000


	//----- nvinfo : EIATTR_REGCOUNT
	.align		4
.L_42:
        /*0090*/ 	.byte	0x04, 0x2f
        /*0092*/ 	.short	(.L_44 - .L_43)
	.align		4
.L_43:
        /*0094*/ 	.word	index@(_Z17total_loss_kernelILj128EEvPfPdi9ErrorType)
        /*0098*/ 	.word	0x00000022


	//----- nvinfo : EIATTR_FRAME_SIZE
	.align		4
.L_44:
        /*009c*/ 	.byte	0x04, 0x11
        /*009e*/ 	.short	(.L_46 - .L_45)
	.align		4
.L_45:
        /*00a0*/ 	.word	index@($_Z17total_loss_kernelILj128EEvPfPdi9ErrorType$__internal_accurate_pow)
        /*00a4*/ 	.word	0x00000000


	//----- nvinfo : EIATTR_FRAME_SIZE
	.align		4
.L_46:
        /*00a8*/ 	.byte	0x04, 0x11
        /*00aa*/ 	.short	(.L_48 - .L_47)
	.align		4
.L_47:
        /*00ac*/ 	.word	index@(_Z17total_loss_kernelILj128EEvPfPdi9ErrorType)
        /*00b0*/ 	.word	0x00000000


	//----- nvinfo : EIATTR_REGCOUNT
	.align		4
.L_48:
        /*00b4*/ 	.byte	0x04, 0x2f
        /*00b6*/ 	.short	(.L_50 - .L_49)
	.align		4
.L_49:
        /*00b8*/ 	.word	index@(_Z17total_loss_kernelILj64EEvPfPdi9ErrorType)
        /*00bc*/ 	.word	0x00000022


	//----- nvinfo : EIATTR_FRAME_SIZE
	.align		4
.L_50:
        /*00c0*/ 	.byte	0x04, 0x11
        /*00c2*/ 	.short	(.L_52 - .L_51)
	.align		4
.L_51:
        /*00c4*/ 	.word	index@($_Z17total_loss_kernelILj64EEvPfPdi9ErrorType$__internal_accurate_pow)
        /*00c8*/ 	.word	0x00000000


	//----- nvinfo : EIATTR_FRAME_SIZE
	.align		4
.L_52:
        /*00cc*/ 	.byte	0x04, 0x11
        /*00ce*/ 	.short	(.L_54 - .L_53)
	.align		4
.L_53:
        /*00d0*/ 	.word	index@(_Z17total_loss_kernelILj64EEvPfPdi9ErrorType)
        /*00d4*/ 	.word	0x00000000


	//----- nvinfo : EIATTR_REGCOUNT
	.align		4
.L_54:
        /*00d8*/ 	.byte	0x04, 0x2f
        /*00da*/ 	.short	(.L_56 - .L_55)
	.align		4
.L_55:
        /*00dc*/ 	.word	index@(_Z17total_loss_kernelILj32EEvPfPdi9ErrorType)
        /*00e0*/ 	.word	0x00000022


	//----- nvinfo : EIATTR_FRAME_SIZE
	.align		4
.L_56:
        /*00e4*/ 	.byte	0x04, 0x11
        /*00e6*/ 	.short	(.L_58 - .L_57)
	.align		4
.L_57:
        /*00e8*/ 	.word	index@($_Z17total_loss_kernelILj32EEvPfPdi9ErrorType$__internal_accurate_pow)
        /*00ec*/ 	.word	0x00000000


	//----- nvinfo : EIATTR_FRAME_SIZE
	.align		4
.L_58:
        /*00f0*/ 	.byte	0x04, 0x11
        /*00f2*/ 	.short	(.L_60 - .L_59)
	.align		4
.L_59:
        /*00f4*/ 	.word	index@(_Z17total_loss_kernelILj32EEvPfPdi9ErrorType)
        /*00f8*/ 	.word	0x00000000


	//----- nvinfo : EIATTR_REGCOUNT
	.align		4
.L_60:
        /*00fc*/ 	.byte	0x04, 0x2f
        /*00fe*/ 	.short	(.L_62 - .L_61)
	.align		4
.L_61:
        /*0100*/ 	.word	index@(_Z17total_loss_kernelILj16EEvPfPdi9ErrorType)
        /*0104*/ 	.word	0x00000022


	//----- nvinfo : EIATTR_FRAME_SIZE
	.align		4
.L_62:
        /*0108*/ 	.byte	0x04, 0x11
        /*010a*/ 	.short	(.L_64 - .L_63)
	.align		4
.L_63:
        /*010c*/ 	.word	index@($_Z17total_loss_kernelILj16EEvPfPdi9ErrorType$__internal_accurate_pow)
        /*0110*/ 	.word	0x00000000


	//----- nvinfo : EIATTR_FRAME_SIZE
	.align		4
.L_64:
        /*0114*/ 	.byte	0x04, 0x11
        /*0116*/ 	.short	(.L_66 - .L_65)
	.align		4
.L_65:
        /*0118*/ 	.word	index@(_Z17total_loss_kernelILj16EEvPfPdi9ErrorType)
        /*011c*/ 	.word	0x00000000


	//----- nvinfo : EIATTR_REGCOUNT
	.align		4
.L_66:
        /*0120*/ 	.byte	0x04, 0x2f
        /*0122*/ 	.short	(.L_68 - .L_67)
	.align		4
.L_67:
        /*0124*/ 	.word	index@(_Z17total_loss_kernelILj8EEvPfPdi9ErrorType)
        /*0128*/ 	.word	0x00000022


	//----- nvinfo : EIATTR_FRAME_SIZE
	.align		4
.L_68:
        /*012c*/ 	.byte	0x04, 0x11
        /*012e*/ 	.short	(.L_70 - .L_69)
	.align		4
.L_69:
        /*0130*/ 	.word	index@($_Z17total_loss_kernelILj8EEvPfPdi9ErrorType$__internal_accurate_pow)
        /*0134*/ 	.word	0x00000000


	//----- nvinfo : EIATTR_FRAME_SIZE
	.align		4
.L_70:
        /*0138*/ 	.byte	0x04, 0x11
        /*013a*/ 	.short	(.L_72 - .L_71)
	.align		4
.L_71:
        /*013c*/ 	.word	index@(_Z17total_loss_kernelILj8EEvPfPdi9ErrorType)
        /*0140*/ 	.word	0x00000000


	//----- nvinfo : EIATTR_REGCOUNT
	.align		4
.L_72:
        /*0144*/ 	.byte	0x04, 0x2f
        /*0146*/ 	.short	(.L_74 - .L_73)
	.align		4
.L_73:
        /*0148*/ 	.word	index@(_Z17total_loss_kernelILj4EEvPfPdi9ErrorType)
        /*014c*/ 	.word	0x00000022


	//----- nvinfo : EIATTR_FRAME_SIZE
	.align		4
.L_74:
        /*0150*/ 	.byte	0x04, 0x11
        /*0152*/ 	.short	(.L_76 - .L_75)
	.align		4
.L_75:
        /*0154*/ 	.word	index@($_Z17total_loss_kernelILj4EEvPfPdi9ErrorType$__internal_accurate_pow)
        /*0158*/ 	.word	0x00000000


	//----- nvinfo : EIATTR_FRAME_SIZE
	.align		4
.L_76:
        /*015c*/ 	.byte	0x04, 0x11
        /*015e*/ 	.short	(.L_78 - .L_77)
	.align		4
.L_77:
        /*0160*/ 	.word	index@(_Z17total_loss_kernelILj4EEvPfPdi9ErrorType)
        /*0164*/ 	.word	0x00000000


	//----- nvinfo : EIATTR_REGCOUNT
	.align		4
.L_78:
        /*0168*/ 	.byte	0x04, 0x2f
        /*016a*/ 	.short	(.L_80 - .L_79)
	.align		4
.L_79:
        /*016c*/ 	.word	index@(_Z17total_loss_kernelILj2EEvPfPdi9ErrorType)
        /*0170*/ 	.word	0x00000022


	//----- nvinfo : EIATTR_FRAME_SIZE
	.align		4
.L_80:
        /*0174*/ 	.byte	0x04, 0x11
        /*0176*/ 	.short	(.L_82 - .L_81)
	.align		4
.L_81:
        /*0178*/ 	.word	index@($_Z17total_loss_kernelILj2EEvPfPdi9ErrorType$__internal_accurate_pow)
        /*017c*/ 	.word	0x00000000


	//----- nvinfo : EIATTR_FRAME_SIZE
	.align		4
.L_82:
        /*0180*/ 	.byte	0x04, 0x11
        /*0182*/ 	.short	(.L_84 - .L_83)
	.align		4
.L_83:
        /*0184*/ 	.word	index@(_Z17total_loss_kernelILj2EEvPfPdi9ErrorType)
        /*0188*/ 	.word	0x00000000


	//----- nvinfo : EIATTR_REGCOUNT
	.align		4
.L_84:
        /*018c*/ 	.byte	0x04, 0x2f
        /*018e*/ 	.short	(.L_86 - .L_85)
	.align		4
.L_85:
        /*0190*/ 	.word	index@(_Z17total_loss_kernelILj1EEvPfPdi9ErrorType)
        /*0194*/ 	.word	0x00000020


	//----- nvinfo : EIATTR_FRAME_SIZE
	.align		4
.L_86:
        /*0198*/ 	.byte	0x04, 0x11
        /*019a*/ 	.short	(.L_88 - .L_87)
	.align		4
.L_87:
        /*019c*/ 	.word	index@($_Z17total_loss_kernelILj1EEvPfPdi9ErrorType$__internal_accurate_pow)
        /*01a0*/ 	.word	0x00000000


	//----- nvinfo : EIATTR_FRAME_SIZE
	.align		4
.L_88:
        /*01a4*/ 	.byte	0x04, 0x11
        /*01a6*/ 	.short	(.L_90 - .L_89)
	.align		4
.L_89:
        /*01a8*/ 	.word	index@(_Z17total_loss_kernelILj1EEvPfPdi9ErrorType)
        /*01ac*/ 	.word	0x00000000


	//----- nvinfo : EIATTR_MIN_STACK_SIZE
	.align		4
.L_90:
        /*01b0*/ 	.byte	0x04, 0x12
        /*01b2*/ 	.short	(.L_92 - .L_91)
	.align		4
.L_91:
        /*01b4*/ 	.word	index@(_Z17total_loss_kernelILj1EEvPfPdi9ErrorType)
        /*01b8*/ 	.word	0x00000000


	//----- nvinfo : EIATTR_MIN_STACK_SIZE
	.align		4
.L_92:
        /*01bc*/ 	.byte	0x04, 0x12
        /*01be*/ 	.short	(.L_94 - .L_93)
	.align		4
.L_93:
        /*01c0*/ 	.word	index@(_Z17total_loss_kernelILj2EEvPfPdi9ErrorType)
        /*01c4*/ 	.word	0x00000000


	//----- nvinfo : EIATTR_MIN_STACK_SIZE
	.align		4
.L_94:
        /*01c8*/ 	.byte	0x04, 0x12
        /*01ca*/ 	.short	(.L_96 - .L_95)
	.align		4
.L_95:
        /*01cc*/ 	.word	index@(_Z17total_loss_kernelILj4EEvPfPdi9ErrorType)
        /*01d0*/ 	.word	0x00000000


	//----- nvinfo : EIATTR_MIN_STACK_SIZE
	.align		4
.L_96:
        /*01d4*/ 	.byte	0x04, 0x12
        /*01d6*/ 	.short	(.L_98 - .L_97)
	.align		4
.L_97:
        /*01d8*/ 	.word	index@(_Z17total_loss_kernelILj8EEvPfPdi9ErrorType)
        /*01dc*/ 	.word	0x00000000


	//----- nvinfo : EIATTR_MIN_STACK_SIZE
	.align		4
.L_98:
        /*01e0*/ 	.byte	0x04, 0x12
        /*01e2*/ 	.short	(.L_100 - .L_99)
	.align		4
.L_99:
        /*01e4*/ 	.word	index@(_Z17total_loss_kernelILj16EEvPfPdi9ErrorType)
        /*01e8*/ 	.word	0x00000000


	//----- nvinfo : EIATTR_MIN_STACK_SIZE
	.align		4
.L_100:
        /*01ec*/ 	.byte	0x04, 0x12
        /*01ee*/ 	.short	(.L_102 - .L_101)
	.align		4
.L_101:
        /*01f0*/ 	.word	index@(_Z17total_loss_kernelILj32EEvPfPdi9ErrorType)
        /*01f4*/ 	.word	0x00000000


	//----- nvinfo : EIATTR_MIN_STACK_SIZE
	.align		4
.L_102:
        /*01f8*/ 	.byte	0x04, 0x12
        /*01fa*/ 	.short	(.L_104 - .L_103)
	.align		4
.L_103:
        /*01fc*/ 	.word	index@(_Z17total_loss_kernelILj64EEvPfPdi9ErrorType)
        /*0200*/ 	.word	0x00000000


	//----- nvinfo : EIATTR_MIN_STACK_SIZE
	.align		4
.L_104:
        /*0204*/ 	.byte	0x04, 0x12
        /*0206*/ 	.short	(.L_106 - .L_105)
	.align		4
.L_105:
        /*0208*/ 	.word	index@(_Z17total_loss_kernelILj128EEvPfPdi9ErrorType)
        /*020c*/ 	.word	0x00000000


	//----- nvinfo : EIATTR_MIN_STACK_SIZE
	.align		4
.L_106:
        /*0210*/ 	.byte	0x04, 0x12
        /*0212*/ 	.short	(.L_108 - .L_107)
	.align		4
.L_107:
        /*0214*/ 	.word	index@(_Z17total_loss_kernelILj256EEvPfPdi9ErrorType)
        /*0218*/ 	.word	0x00000000


	//----- nvinfo : EIATTR_MIN_STACK_SIZE
	.align		4
.L_108:
        /*021c*/ 	.byte	0x04, 0x12
        /*021e*/ 	.short	(.L_110 - .L_109)
	.align		4
.L_109:
        /*0220*/ 	.word	index@(_Z17total_loss_kernelILj512EEvPfPdi9ErrorType)
        /*0224*/ 	.word	0x00000000


	//----- nvinfo : EIATTR_MIN_STACK_SIZE
	.align		4
.L_110:
        /*0228*/ 	.byte	0x04, 0x12
        /*022a*/ 	.short	(.L_112 - .L_111)
	.align		4
.L_111:
        /*022c*/ 	.word	index@(_Z11loss_kerneliiiPKfS0_PKiS2_S0_PfS3_S3_f)
        /*0230*/ 	.word	0x00000000


	//----- nvinfo : EIATTR_MIN_STACK_SIZE
	.align		4
.L_112:
        /*0234*/ 	.byte	0x04, 0x12
        /*0236*/ 	.short	(.L_114 - .L_113)
	.align		4
.L_113:
        /*0238*/ 	.word	index@(_Z10sgd_updatePiS_PKfPfS2_S2_iS2_S2_S2_P17curandStateXORWOWfiPb)
        /*023c*/ 	.word	0x00000000


	//----- nvinfo : EIATTR_MIN_STACK_SIZE
	.align		4
.L_114:
        /*0240*/ 	.byte	0x04, 0x12
        /*0242*/ 	.short	(.L_116 - .L_115)
	.align		4
.L_115:
        /*0244*/ 	.word	index@(_Z10initCurandP17curandStateXORWOWmi)
        /*0248*/ 	.word	0x00000000
.L_116:


//--------------------- .nv.compat                --------------------------
	.section	.nv.compat,"",@"SHT_CUDA_COMPAT_INFO"
	.align	4
        /*0000*/ 	.byte	0x02, 0x09, 0x00, 0x00, 0x02, 0x02, 0x01, 0x00, 0x02, 0x05, 0x05, 0x00, 0x03, 0x07, 0x01, 0x01
        /*0010*/ 	.byte	0x02, 0x03, 0x00, 0x00, 0x02, 0x06, 0x01, 0x00, 0x04, 0x0b, 0x08, 0x00, 0x01, 0x00, 0x00, 0x00
        /*0020*/ 	.byte	0x00, 0x00, 0x00, 0x00


//--------------------- .nv.info._Z17total_loss_kernelILj1EEvPfPdi9ErrorType --------------------------
	.section	.nv.info._Z17total_loss_kernelILj1EEvPfPdi9ErrorType,"",@"SHT_CUDA_INFO"
	.sectionflags	@""
	.align	4


	//----- nvinfo : EIATTR_CUDA_API_VERSION
	.align		4
        /*0000*/ 	.byte	0x04, 0x37
        /*0002*/ 	.short	(.L_118 - .L_117)
.L_117:
        /*0004*/ 	.word	0x00000082


	//----- nvinfo : EIATTR_KPARAM_INFO
	.align		4
.L_118:
        /*0008*/ 	.byte	0x04, 0x17
        /*000a*/ 	.short	(.L_120 - .L_119)
.L_119:
        /*000c*/ 	.word	0x00000000
        /*0010*/ 	.short	0x0003
        /*0012*/ 	.short	0x0014
        /*0014*/ 	.byte	0x00, 0xf0, 0x11, 0x00


	//----- nvinfo : EIATTR_KPARAM_INFO
	.align		4
.L_120:
        /*0018*/ 	.byte	0x04, 0x17
        /*001a*/ 	.short	(.L_122 - .L_121)
.L_121:
        /*001c*/ 	.word	0x00000000
        /*0020*/ 	.short	0x0002
        /*0022*/ 	.short	0x0010
        /*0024*/ 	.byte	0x00, 0xf0, 0x11, 0x00


	//----- nvinfo : EIATTR_KPARAM_INFO
	.align		4
.L_122:
        /*0028*/ 	.byte	0x04, 0x17
        /*002a*/ 	.short	(.L_124 - .L_123)
.L_123:
        /*002c*/ 	.word	0x00000000
        /*0030*/ 	.short	0x0001
        /*0032*/ 	.short	0x0008
        /*0034*/ 	.byte	0x00, 0xf5, 0x21, 0x00


	//----- nvinfo : EIATTR_KPARAM_INFO
	.align		4
.L_124:
        /*0038*/ 	.byte	0x04, 0x17
        /*003a*/ 	.short	(.L_126 - .L_125)
.L_125:
        /*003c*/ 	.word	0x00000000
        /*0040*/ 	.short	0x0000
        /*0042*/ 	.short	0x0000
        /*0044*/ 	.byte	0x00, 0xf5, 0x21, 0x00


	//----- nvinfo : EIATTR_SPARSE_MMA_MASK
	.align		4
.L_126:
        /*0048*/ 	.byte	0x03, 0x50
        /*004a*/ 	.short	0x0000


	//----- nvinfo : EIATTR_MAXREG_COUNT
	.align		4
        /*004c*/ 	.byte	0x03, 0x1b
        /*004e*/ 	.short	0x00ff


	//----- nvinfo : EIATTR_NUM_BARRIERS
	.align		4
        /*0050*/ 	.byte	0x02, 0x4c
        /*0052*/ 	.byte	0x01
	.zero		1


	//----- nvinfo : EIATTR_MERCURY_ISA_VERSION
	.align		4
        /*0054*/ 	.byte	0x03, 0x5f
        /*0056*/ 	.short	0x0101


	//----- nvinfo : EIATTR_VRC_CTA_INIT_COUNT
	.align		4
        /*0058*/ 	.byte	0x02, 0x4a
	.zero		1
	.zero		1


	//----- nvinfo : EIATTR_EXIT_INSTR_OFFSETS
	.align		4
        /*005c*/ 	.byte	0x04, 0x1c
        /*005e*/ 	.short	(.L_128 - .L_127)


	//   ....[0]....
.L_127:
        /*0060*/ 	.word	0x00000460


	//   ....[1]....
        /*0064*/ 	.word	0x000004e0


	//----- nvinfo : EIATTR_CRS_STACK_SIZE
	.align		4
.L_128:
        /*0068*/ 	.byte	0x04, 0x1e
        /*006a*/ 	.short	(.L_130 - .L_129)
.L_129:
        /*006c*/ 	.word	0x00000000


	//----- nvinfo : EIATTR_CBANK_PARAM_SIZE
	.align		4
.L_130:
        /*0070*/ 	.byte	0x03, 0x19
        /*0072*/ 	.short	0x0018


	//----- nvinfo : EIATTR_PARAM_CBANK
	.align		4
        /*0074*/ 	.byte	0x04, 0x0a
        /*0076*/ 	.short	(.L_132 - .L_131)
	.align		4
.L_131:
        /*0078*/ 	.word	index@(.nv.constant0._Z17total_loss_kernelILj1EEvPfPdi9ErrorType)
        /*007c*/ 	.short	0x0380
        /*007e*/ 	.short	0x0018


	//----- nvinfo : EIATTR_SW_WAR
	.align		4
.L_132:
        /*0080*/ 	.byte	0x04, 0x36
        /*0082*/ 	.short	(.L_134 - .L_133)
.L_133:
        /*0084*/ 	.word	0x00000008
.L_134:


//--------------------- .nv.info._Z17total_loss_kernelILj2EEvPfPdi9ErrorType --------------------------
	.section	.nv.info._Z17total_loss_kernelILj2EEvPfPdi9ErrorType,"",@"SHT_CUDA_INFO"
	.sectionflags	@""
	.align	4


	//----- nvinfo : EIATTR_CUDA_API_VERSION
	.align		4
        /*0000*/ 	.byte	0x04, 0x37
        /*0002*/ 	.short	(.L_136 - .L_135)
.L_135:
        /*0004*/ 	.word	0x00000082


	//----- nvinfo : EIATTR_KPARAM_INFO
	.align		4
.L_136:
        /*0008*/ 	.byte	0x04, 0x17
        /*000a*/ 	.short	(.L_138 - .L_137)
.L_137:
        /*000c*/ 	.word	0x00000000
        /*0010*/ 	.short	0x0003
        /*0012*/ 	.short	0x0014
        /*0014*/ 	.byte	0x00, 0xf0, 0x11, 0x00


	//----- nvinfo : EIATTR_KPARAM_INFO
	.align		4
.L_138:
        /*0018*/ 	.byte	0x04, 0x17
        /*001a*/ 	.short	(.L_140 - .L_139)
.L_139:
        /*001c*/ 	.word	0x00000000
        /*0020*/ 	.short	0x0002
        /*0022*/ 	.short	0x0010
        /*0024*/ 	.byte	0x00, 0xf0, 0x11, 0x00


	//----- nvinfo : EIATTR_KPARAM_INFO
	.align		4
.L_140:
        /*0028*/ 	.byte	0x04, 0x17
        /*002a*/ 	.short	(.L_142 - .L_141)
.L_141:
        /*002c*/ 	.word	0x00000000
        /*0030*/ 	.short	0x0001
        /*0032*/ 	.short	0x0008
        /*0034*/ 	.byte	0x00, 0xf5, 0x21, 0x00


	//----- nvinfo : EIATTR_KPARAM_INFO
	.align		4
.L_142:
        /*0038*/ 	.byte	0x04, 0x17
        /*003a*/ 	.short	(.L_144 - .L_143)
.L_143:
        /*003c*/ 	.word	0x00000000
        /*0040*/ 	.short	0x0000
        /*0042*/ 	.short	0x0000
        /*0044*/ 	.byte	0x00, 0xf5, 0x21, 0x00


	//----- nvinfo : EIATTR_SPARSE_MMA_MASK
	.align		4
.L_144:
        /*0048*/ 	.byte	0x03, 0x50
        /*004a*/ 	.short	0x0000


	//----- nvinfo : EIATTR_MAXREG_COUNT
	.align		4
        /*004c*/ 	.byte	0x03, 0x1b
        /*004e*/ 	.short	0x00ff


	//----- nvinfo : EIATTR_NUM_BARRIERS
	.align		4
        /*0050*/ 	.byte	0x02, 0x4c
        /*0052*/ 	.byte	0x01
	.zero		1


	//----- nvinfo : EIATTR_MERCURY_ISA_VERSION
	.align		4
        /*0054*/ 	.byte	0x03, 0x5f
        /*0056*/ 	.short	0x0101


	//----- nvinfo : EIATTR_VRC_CTA_INIT_COUNT
	.align		4
        /*0058*/ 	.byte	0x02, 0x4a
	.zero		1
	.zero		1


	//----- nvinfo : EIATTR_EXIT_INSTR_OFFSETS
	.align		4
        /*005c*/ 	.byte	0x04, 0x1c
        /*005e*/ 	.short	(.L_146 - .L_145)


	//   ....[0]....
.L_145:
        /*0060*/ 	.word	0x00000460


	//   ....[1]....
        /*0064*/ 	.word	0x00000520


	//----- nvinfo : EIATTR_CRS_STACK_SIZE
	.align		4
.L_146:
        /*0068*/ 	.byte	0x04, 0x1e
        /*006a*/ 	.short	(.L_148 - .L_147)
.L_147:
        /*006c*/ 	.word	0x00000000


	//----- nvinfo : EIATTR_CBANK_PARAM_SIZE
	.align		4
.L_148:
        /*0070*/ 	.byte	0x03, 0x19
        /*0072*/ 	.short	0x0018


	//----- nvinfo : EIATTR_PARAM_CBANK
	.align		4
        /*0074*/ 	.byte	0x04, 0x0a
        /*0076*/ 	.short	(.L_150 - .L_149)
	.align		4
.L_149:
        /*0078*/ 	.word	index@(.nv.constant0._Z17total_loss_kernelILj2EEvPfPdi9ErrorType)
        /*007c*/ 	.short	0x0380
        /*007e*/ 	.short	0x0018


	//----- nvinfo : EIATTR_SW_WAR
	.align		4
.L_150:
        /*0080*/ 	.byte	0x04, 0x36
        /*0082*/ 	.short	(.L_152 - .L_151)
.L_151:
        /*0084*/ 	.word	0x00000008
.L_152:


//--------------------- .nv.info._Z17total_loss_kernelILj4EEvPfPdi9ErrorType --------------------------
	.section	.nv.info._Z17total_loss_kernelILj4EEvPfPdi9ErrorType,"",@"SHT_CUDA_INFO"
	.sectionflags	@""
	.align	4


	//----- nvinfo : EIATTR_CUDA_API_VERSION
	.align		4
        /*0000*/ 	.byte	0x04, 0x37
        /*0002*/ 	.short	(.L_154 - .L_153)
.L_153:
        /*0004*/ 	.word	0x00000082


	//----- nvinfo : EIATTR_KPARAM_INFO
	.align		4
.L_154:
        /*0008*/ 	.byte	0x04, 0x17
        /*000a*/ 	.short	(.L_156 - .L_155)
.L_155:
        /*000c*/ 	.word	0x00000000
        /*0010*/ 	.short	0x0003
        /*0012*/ 	.short	0x0014
        /*0014*/ 	.byte	0x00, 0xf0, 0x11, 0x00


	//----- nvinfo : EIATTR_KPARAM_INFO
	.align		4
.L_156:
        /*0018*/ 	.byte	0x04, 0x17
        /*001a*/ 	.short	(.L_158 - .L_157)
.L_157:
        /*001c*/ 	.word	0x00000000
        /*0020*/ 	.short	0x0002
        /*0022*/ 	.short	0x0010
        /*0024*/ 	.byte	0x00, 0xf0, 0x11, 0x00


	//----- nvinfo : EIATTR_KPARAM_INFO
	.align		4
.L_158:
        /*0028*/ 	.byte	0x04, 0x17
        /*002a*/ 	.short	(.L_160 - .L_159)
.L_159:
        /*002c*/ 	.word	0x00000000
        /*0030*/ 	.short	0x0001
        /*0032*/ 	.short	0x0008
        /*0034*/ 	.byte	0x00, 0xf5, 0x21, 0x00


	//----- nvinfo : EIATTR_KPARAM_INFO
	.align		4
.L_160:
        /*0038*/ 	.byte	0x04, 0x17
        /*003a*/ 	.short	(.L_162 - .L_161)
.L_161:
        /*003c*/ 	.word	0x00000000
        /*0040*/ 	.short	0x0000
        /*0042*/ 	.short	0x0000
        /*0044*/ 	.byte	0x00, 0xf5, 0x21, 0x00


	//----- nvinfo : EIATTR_SPARSE_MMA_MASK
	.align		4
.L_162:
        /*0048*/ 	.byte	0x03, 0x50
        /*004a*/ 	.short	0x0000


	//----- nvinfo : EIATTR_MAXREG_COUNT
	.align		4
        /*004c*/ 	.byte	0x03, 0x1b
        /*004e*/ 	.short	0x00ff


	//----- nvinfo : EIATTR_NUM_BARRIERS
	.align		4
        /*0050*/ 	.byte	0x02, 0x4c
        /*0052*/ 	.byte	0x01
	.zero		1


	//----- nvinfo : EIATTR_MERCURY_ISA_VERSION
	.align		4
        /*0054*/ 	.byte	0x03, 0x5f
        /*0056*/ 	.short	0x0101


	//----- nvinfo : EIATTR_VRC_CTA_INIT_COUNT
	.align		4
        /*0058*/ 	.byte	0x02, 0x4a
	.zero		1
	.zero		1


	//----- nvinfo : EIATTR_EXIT_INSTR_OFFSETS
	.align		4
        /*005c*/ 	.byte	0x04, 0x1c
        /*005e*/ 	.short	(.L_164 - .L_163)


	//   ....[0]....
.L_163:
        /*0060*/ 	.word	0x00000460


	//   ....[1]....
        /*0064*/ 	.word	0x00000520


	//   ....[2]....
        /*0068*/ 	.word	0x000005a0


	//----- nvinfo : EIATTR_CRS_STACK_SIZE
	.align		4
.L_164:
        /*006c*/ 	.byte	0x04, 0x1e
        /*006e*/ 	.short	(.L_166 - .L_165)
.L_165:
        /*0070*/ 	.word	0x00000000


	//----- nvinfo : EIATTR_CBANK_PARAM_SIZE
	.align		4
.L_166:
        /*0074*/ 	.byte	0x03, 0x19
        /*0076*/ 	.short	0x0018


	//----- nvinfo : EIATTR_PARAM_CBANK
	.align		4
        /*0078*/ 	.byte	0x04, 0x0a
        /*007a*/ 	.short	(.L_168 - .L_167)
	.align		4
.L_167:
        /*007c*/ 	.word	index@(.nv.constant0._Z17total_loss_kernelILj4EEvPfPdi9ErrorType)
        /*0080*/ 	.short	0x0380
        /*0082*/ 	.short	0x0018


	//----- nvinfo : EIATTR_SW_WAR
	.align		4
.L_168:
        /*0084*/ 	.byte	0x04, 0x36
        /*0086*/ 	.short	(.L_170 - .L_169)
.L_169:
        /*0088*/ 	.word	0x00000008
.L_170:


//--------------------- .nv.info._Z17total_loss_kernelILj8EEvPfPdi9ErrorType --------------------------
	.section	.nv.info._Z17total_loss_kernelILj8EEvPfPdi9ErrorType,"",@"SHT_CUDA_INFO"
	.sectionflags	@""
	.align	4


	//----- nvinfo : EIATTR_CUDA_API_VERSION
	.align		4
        /*0000*/ 	.byte	0x04, 0x37
        /*0002*/ 	.short	(.L_172 - .L_171)
.L_171:
        /*0004*/ 	.word	0x00000082


	//----- nvinfo : EIATTR_KPARAM_INFO
	.align		4
.L_172:
        /*0008*/ 	.byte	0x04, 0x17
        /*000a*/ 	.short	(.L_174 - .L_173)
.L_173:
        /*000c*/ 	.word	0x00000000
        /*0010*/ 	.short	0x0003
        /*0012*/ 	.short	0x0014
        /*0014*/ 	.byte	0x00, 0xf0, 0x11, 0x00


	//----- nvinfo : EIATTR_KPARAM_INFO
	.align		4
.L_174:
        /*0018*/ 	.byte	0x04, 0x17
        /*001a*/ 	.short	(.L_176 - .L_175)
.L_175:
        /*001c*/ 	.word	0x00000000
        /*0020*/ 	.short	0x0002
        /*0022*/ 	.short	0x0010
        /*0024*/ 	.byte	0x00, 0xf0, 0x11, 0x00


	//----- nvinfo : EIATTR_KPARAM_INFO
	.align		4
.L_176:
        /*0028*/ 	.byte	0x04, 0x17
        /*002a*/ 	.short	(.L_178 - .L_177)
.L_177:
        /*002c*/ 	.word	0x00000000
        /*0030*/ 	.short	0x0001
        /*0032*/ 	.short	0x0008
        /*0034*/ 	.byte	0x00, 0xf5, 0x21, 0x00


	//----- nvinfo : EIATTR_KPARAM_INFO
	.align		4
.L_178:
        /*0038*/ 	.byte	0x04, 0x17
        /*003a*/ 	.short	(.L_180 - .L_179)
.L_179:
        /*003c*/ 	.word	0x00000000
        /*0040*/ 	.short	0x0000
        /*0042*/ 	.short	0x0000
        /*0044*/ 	.byte	0x00, 0xf5, 0x21, 0x00


	//----- nvinfo : EIATTR_SPARSE_MMA_MASK
	.align		4
.L_180:
        /*0048*/ 	.byte	0x03, 0x50
        /*004a*/ 	.short	0x0000


	//----- nvinfo : EIATTR_MAXREG_COUNT
	.align		4
        /*004c*/ 	.byte	0x03, 0x1b
        /*004e*/ 	.short	0x00ff


	//----- nvinfo : EIATTR_NUM_BARRIERS
	.align		4
        /*0050*/ 	.byte	0x02, 0x4c
        /*0052*/ 	.byte	0x01
	.zero		1


	//----- nvinfo : EIATTR_MERCURY_ISA_VERSION
	.align		4
        /*0054*/ 	.byte	0x03, 0x5f
        /*0056*/ 	.short	0x0101


	//----- nvinfo : EIATTR_VRC_CTA_INIT_COUNT
	.align		4
        /*0058*/ 	.byte	0x02, 0x4a
	.zero		1
	.zero		1


	//----- nvinfo : EIATTR_EXIT_INSTR_OFFSETS
	.align		4
        /*005c*/ 	.byte	0x04, 0x1c
        /*005e*/ 	.short	(.L_182 - .L_181)


	//   ....[0]....
.L_181:
        /*0060*/ 	.word	0x00000460


	//   ....[1]....
        /*0064*/ 	.word	0x00000570


	//   ....[2]....
        /*0068*/ 	.word	0x000005f0


	//----- nvinfo : EIATTR_CRS_STACK_SIZE
	.align		4
.L_182:
        /*006c*/ 	.byte	0x04, 0x1e
        /*006e*/ 	.short	(.L_184 - .L_183)
.L_183:
        /*0070*/ 	.word	0x00000000


	//----- nvinfo : EIATTR_CBANK_PARAM_SIZE
	.align		4
.L_184:
        /*0074*/ 	.byte	0x03, 0x19
        /*0076*/ 	.short	0x0018


	//----- nvinfo : EIATTR_PARAM_CBANK
	.align		4
        /*0078*/ 	.byte	0x04, 0x0a
        /*007a*/ 	.short	(.L_186 - .L_185)
	.align		4
.L_185:
        /*007c*/ 	.word	index@(.nv.constant0._Z17total_loss_kernelILj8EEvPfPdi9ErrorType)
        /*0080*/ 	.short	0x0380
        /*0082*/ 	.short	0x0018


	//----- nvinfo : EIATTR_SW_WAR
	.align		4
.L_186:
        /*0084*/ 	.byte	0x04, 0x36
        /*0086*/ 	.short	(.L_188 - .L_187)
.L_187:
        /*0088*/ 	.word	0x00000008
.L_188:


//--------------------- .nv.info._Z17total_loss_kernelILj16EEvPfPdi9ErrorType --------------------------
	.section	.nv.info._Z17total_loss_kernelILj16EEvPfPdi9ErrorType,"",@"SHT_CUDA_INFO"
	.sectionflags	@""
	.align	4


	//----- nvinfo : EIATTR_CUDA_API_VERSION
	.align		4
        /*0000*/ 	.byte	0x04, 0x37
        /*0002*/ 	.short	(.L_190 - .L_189)
.L_189:
        /*0004*/ 	.word	0x00000082


	//----- nvinfo : EIATTR_KPARAM_INFO
	.align		4
.L_190:
        /*0008*/ 	.byte	0x04, 0x17
        /*000a*/ 	.short	(.L_192 - .L_191)
.L_191:
        /*000c*/ 	.word	0x00000000
        /*0010*/ 	.short	0x0003
        /*0012*/ 	.short	0x0014
        /*0014*/ 	.byte	0x00, 0xf0, 0x11, 0x00


	//----- nvinfo : EIATTR_KPARAM_INFO
	.align		4
.L_192:
        /*0018*/ 	.byte	0x04, 0x17
        /*001a*/ 	.short	(.L_194 - .L_193)
.L_193:
        /*001c*/ 	.word	0x00000000
        /*0020*/ 	.short	0x0002
        /*0022*/ 	.short	0x0010
        /*0024*/ 	.byte	0x00, 0xf0, 0x11, 0x00


	//----- nvinfo : EIATTR_KPARAM_INFO
	.align		4
.L_194:
        /*0028*/ 	.byte	0x04, 0x17
        /*002a*/ 	.short	(.L_196 - .L_195)
.L_195:
        /*002c*/ 	.word	0x00000000
        /*0030*/ 	.short	0x0001
        /*0032*/ 	.short	0x0008
        /*0034*/ 	.byte	0x00, 0xf5, 0x21, 0x00


	//----- nvinfo : EIATTR_KPARAM_INFO
	.align		4
.L_196:
        /*0038*/ 	.byte	0x04, 0x17
        /*003a*/ 	.short	(.L_198 - .L_197)
.L_197:
        /*003c*/ 	.word	0x00000000
        /*0040*/ 	.short	0x0000
        /*0042*/ 	.short	0x0000
        /*0044*/ 	.byte	0x00, 0xf5, 0x21, 0x00


	//----- nvinfo : EIATTR_SPARSE_MMA_MASK
	.align		4
.L_198:
        /*0048*/ 	.byte	0x03, 0x50
        /*004a*/ 	.short	0x0000


	//----- nvinfo : EIATTR_MAXREG_COUNT
	.align		4
        /*004c*/ 	.byte	0x03, 0x1b
        /*004e*/ 	.short	0x00ff


	//----- nvinfo : EIATTR_NUM_BARRIERS
	.align		4
        /*0050*/ 	.byte	0x02, 0x4c
        /*0052*/ 	.byte	0x01
	.zero		1


	//----- nvinfo : EIATTR_MERCURY_ISA_VERSION
	.align		4
        /*0054*/ 	.byte	0x03, 0x5f
        /*0056*/ 	.short	0x0101


	//----- nvinfo : EIATTR_VRC_CTA_INIT_COUNT
	.align		4
        /*0058*/ 	.byte	0x02, 0x4a
	.zero		1
	.zero		1


	//----- nvinfo : EIATTR_EXIT_INSTR_OFFSETS
	.align		4
        /*005c*/ 	.byte	0x04, 0x1c
        /*005e*/ 	.short	(.L_200 - .L_199)


	//   ....[0]....
.L_199:
        /*0060*/ 	.word	0x00000460


	//   ....[1]....
        /*0064*/ 	.word	0x000005c0


	//   ....[2]....
        /*0068*/ 	.word	0x00000640


	//----- nvinfo : EIATTR_CRS_STACK_SIZE
	.align		4
.L_200:
        /*006c*/ 	.byte	0x04, 0x1e
        /*006e*/ 	.short	(.L_202 - .L_201)
.L_201:
        /*0070*/ 	.word	0x00000000


	//----- nvinfo : EIATTR_CBANK_PARAM_SIZE
	.align		4
.L_202:
        /*0074*/ 	.byte	0x03, 0x19
        /*0076*/ 	.short	0x0018


	//----- nvinfo : EIATTR_PARAM_CBANK
	.align		4
        /*0078*/ 	.byte	0x04, 0x0a
        /*007a*/ 	.short	(.L_204 - .L_203)
	.align		4
.L_203:
        /*007c*/ 	.word	index@(.nv.constant0._Z17total_loss_kernelILj16EEvPfPdi9ErrorType)
        /*0080*/ 	.short	0x0380
        /*0082*/ 	.short	0x0018


	//----- nvinfo : EIATTR_SW_WAR
	.align		4
.L_204:
        /*0084*/ 	.byte	0x04, 0x36
        /*0086*/ 	.short	(.L_206 - .L_205)
.L_205:
        /*0088*/ 	.word	0x00000008
.L_206:


//--------------------- .nv.info._Z17total_loss_kernelILj32EEvPfPdi9ErrorType --------------------------
	.section	.nv.info._Z17total_loss_kernelILj32EEvPfPdi9ErrorType,"",@"SHT_CUDA_INFO"
	.sectionflags	@""
	.align	4


	//----- nvinfo : EIATTR_CUDA_API_VERSION
	.align		4
        /*0000*/ 	.byte	0x04, 0x37
        /*0002*/ 	.short	(.L_208 - .L_207)
.L_207:
        /*0004*/ 	.word	0x00000082


	//----- nvinfo : EIATTR_KPARAM_INFO
	.align		4
.L_208:
        /*0008*/ 	.byte	0x04, 0x17
        /*000a*/ 	.short	(.L_210 - .L_209)
.L_209:
        /*000c*/ 	.word	0x00000000
        /*0010*/ 	.short	0x0003
        /*0012*/ 	.short	0x0014
        /*0014*/ 	.byte	0x00, 0xf0, 0x11, 0x00


	//----- nvinfo : EIATTR_KPARAM_INFO
	.align		4
.L_210:
        /*0018*/ 	.byte	0x04, 0x17
        /*001a*/ 	.short	(.L_212 - .L_211)
.L_211:
        /*001c*/ 	.word	0x00000000
        /*0020*/ 	.short	0x0002
        /*0022*/ 	.short	0x0010
        /*0024*/ 	.byte	0x00, 0xf0, 0x11, 0x00


	//----- nvinfo : EIATTR_KPARAM_INFO
	.align		4
.L_212:
        /*0028*/ 	.byte	0x04, 0x17
        /*002a*/ 	.short	(.L_214 - .L_213)
.L_213:
        /*002c*/ 	.word	0x00000000
        /*0030*/ 	.short	0x0001
        /*0032*/ 	.short	0x0008
        /*0034*/ 	.byte	0x00, 0xf5, 0x21, 0x00


	//----- nvinfo : EIATTR_KPARAM_INFO
	.align		4
.L_214:
        /*0038*/ 	.byte	0x04, 0x17
        /*003a*/ 	.short	(.L_216 - .L_215)
.L_215:
        /*003c*/ 	.word	0x00000000
        /*0040*/ 	.short	0x0000
        /*0042*/ 	.short	0x0000
        /*0044*/ 	.byte	0x00, 0xf5, 0x21, 0x00


	//----- nvinfo : EIATTR_SPARSE_MMA_MASK
	.align		4
.L_216:
        /*0048*/ 	.byte	0x03, 0x50
        /*004a*/ 	.short	0x0000


	//----- nvinfo : EIATTR_MAXREG_COUNT
	.align		4
        /*004c*/ 	.byte	0x03, 0x1b
        /*004e*/ 	.short	0x00ff


	//----- nvinfo : EIATTR_NUM_BARRIERS
	.align		4
        /*0050*/ 	.byte	0x02, 0x4c
        /*0052*/ 	.byte	0x01
	.zero		1


	//----- nvinfo : EIATTR_MERCURY_ISA_VERSION
	.align		4
        /*0054*/ 	.byte	0x03, 0x5f
        /*0056*/ 	.short	0x0101


	//----- nvinfo : EIATTR_VRC_CTA_INIT_COUNT
	.align		4
        /*0058*/ 	.byte	0x02, 0x4a
	.zero		1
	.zero		1


	//----- nvinfo : EIATTR_EXIT_INSTR_OFFSETS
	.align		4
        /*005c*/ 	.byte	0x04, 0x1c
        /*005e*/ 	.short	(.L_218 - .L_217)


	//   ....[0]....
.L_217:
        /*0060*/ 	.word	0x00000460


	//   ....[1]....
        /*0064*/ 	.word	0x00000610


	//   ....[2]....
        /*0068*/ 	.word	0x00000690


	//----- nvinfo : EIATTR_CRS_STACK_SIZE
	.align		4
.L_218:
        /*006c*/ 	.byte	0x04, 0x1e
        /*006e*/ 	.short	(.L_220 - .L_219)
.L_219:
        /*0070*/ 	.word	0x00000000


	//----- nvinfo : EIATTR_CBANK_PARAM_SIZE
	.align		4
.L_220:
        /*0074*/ 	.byte	0x03, 0x19
        /*0076*/ 	.short	0x0018


	//----- nvinfo : EIATTR_PARAM_CBANK
	.align		4
        /*0078*/ 	.byte	0x04, 0x0a
        /*007a*/ 	.short	(.L_222 - .L_221)
	.align		4
.L_221:
        /*007c*/ 	.word	index@(.nv.constant0._Z17total_loss_kernelILj32EEvPfPdi9ErrorType)
        /*0080*/ 	.short	0x0380
        /*0082*/ 	.short	0x0018


	//----- nvinfo : EIATTR_SW_WAR
	.align		4
.L_222:
        /*0084*/ 	.byte	0x04, 0x36
        /*0086*/ 	.short	(.L_224 - .L_223)
.L_223:
        /*0088*/ 	.word	0x00000008
.L_224:


//--------------------- .nv.info._Z17total_loss_kernelILj64EEvPfPdi9ErrorType --------------------------
	.section	.nv.info._Z17total_loss_kernelILj64EEvPfPdi9ErrorType,"",@"SHT_CUDA_INFO"
	.sectionflags	@""
	.align	4


	//----- nvinfo : EIATTR_CUDA_API_VERSION
	.align		4
        /*0000*/ 	.byte	0x04, 0x37
        /*0002*/ 	.short	(.L_226 - .L_225)
.L_225:
        /*0004*/ 	.word	0x00000082


	//----- nvinfo : EIATTR_KPARAM_INFO
	.align		4
.L_226:
        /*0008*/ 	.byte	0x04, 0x17
        /*000a*/ 	.short	(.L_228 - .L_227)
.L_227:
        /*000c*/ 	.word	0x00000000
        /*0010*/ 	.short	0x0003
        /*0012*/ 	.short	0x0014
        /*0014*/ 	.byte	0x00, 0xf0, 0x11, 0x00


	//----- nvinfo : EIATTR_KPARAM_INFO
	.align		4
.L_228:
        /*0018*/ 	.byte	0x04, 0x17
        /*001a*/ 	.short	(.L_230 - .L_229)
.L_229:
        /*001c*/ 	.word	0x00000000
        /*0020*/ 	.short	0x0002
        /*0022*/ 	.short	0x0010
        /*0024*/ 	.byte	0x00, 0xf0, 0x11, 0x00


	//----- nvinfo : EIATTR_KPARAM_INFO
	.align		4
.L_230:
        /*0028*/ 	.byte	0x04, 0x17
        /*002a*/ 	.short	(.L_232 - .L_231)
.L_231:
        /*002c*/ 	.word	0x00000000
        /*0030*/ 	.short	0x0001
        /*0032*/ 	.short	0x0008
        /*0034*/ 	.byte	0x00, 0xf5, 0x21, 0x00


	//----- nvinfo : EIATTR_KPARAM_INFO
	.align		4
.L_232:
        /*0038*/ 	.byte	0x04, 0x17
        /*003a*/ 	.short	(.L_234 - .L_233)
.L_233:
        /*003c*/ 	.word	0x00000000
        /*0040*/ 	.short	0x0000
        /*0042*/ 	.short	0x0000
        /*0044*/ 	.byte	0x00, 0xf5, 0x21, 0x00


	//----- nvinfo : EIATTR_SPARSE_MMA_MASK
	.align		4
.L_234:
        /*0048*/ 	.byte	0x03, 0x50
        /*004a*/ 	.short	0x0000


	//----- nvinfo : EIATTR_MAXREG_COUNT
	.align		4
        /*004c*/ 	.byte	0x03, 0x1b
        /*004e*/ 	.short	0x00ff


	//----- nvinfo : EIATTR_NUM_BARRIERS
	.align		4
        /*0050*/ 	.byte	0x02, 0x4c
        /*0052*/ 	.byte	0x01
	.zero		1


	//----- nvinfo : EIATTR_MERCURY_ISA_VERSION
	.align		4
        /*0054*/ 	.byte	0x03, 0x5f
        /*0056*/ 	.short	0x0101


	//----- nvinfo : EIATTR_VRC_CTA_INIT_COUNT
	.align		4
        /*0058*/ 	.byte	0x02, 0x4a
	.zero		1
	.zero		1


	//----- nvinfo : EIATTR_EXIT_INSTR_OFFSETS
	.align		4
        /*005c*/ 	.byte	0x04, 0x1c
        /*005e*/ 	.short	(.L_236 - .L_235)


	//   ....[0]....
.L_235:
        /*0060*/ 	.word	0x000004b0


	//   ....[1]....
        /*0064*/ 	.word	0x00000660


	//   ....[2]....
        /*0068*/ 	.word	0x000006e0


	//----- nvinfo : EIATTR_CRS_STACK_SIZE
	.align		4
.L_236:
        /*006c*/ 	.byte	0x04, 0x1e
        /*006e*/ 	.short	(.L_238 - .L_237)
.L_237:
        /*0070*/ 	.word	0x00000000


	//----- nvinfo : EIATTR_CBANK_PARAM_SIZE
	.align		4
.L_238:
        /*0074*/ 	.byte	0x03, 0x19
        /*0076*/ 	.short	0x0018


	//----- nvinfo : EIATTR_PARAM_CBANK
	.align		4
        /*0078*/ 	.byte	0x04, 0x0a
        /*007a*/ 	.short	(.L_240 - .L_239)
	.align		4
.L_239:
        /*007c*/ 	.word	index@(.nv.constant0._Z17total_loss_kernelILj64EEvPfPdi9ErrorType)
        /*0080*/ 	.short	0x0380
        /*0082*/ 	.short	0x0018


	//----- nvinfo : EIATTR_SW_WAR
	.align		4
.L_240:
        /*0084*/ 	.byte	0x04, 0x36
        /*0086*/ 	.short	(.L_242 - .L_241)
.L_241:
        /*0088*/ 	.word	0x00000008
.L_242:


//--------------------- .nv.info._Z17total_loss_kernelILj128EEvPfPdi9ErrorType --------------------------
	.section	.nv.info._Z17total_loss_kernelILj128EEvPfPdi9ErrorType,"",@"SHT_CUDA_INFO"
	.sectionflags	@""
	.align	4


	//----- nvinfo : EIATTR_CUDA_API_VERSION
	.align		4
        /*0000*/ 	.byte	0x04, 0x37
        /*0002*/ 	.short	(.L_244 - .L_243)
.L_243:
        /*0004*/ 	.word	0x00000082


	//----- nvinfo : EIATTR_KPARAM_INFO
	.align		4
.L_244:
        /*0008*/ 	.byte	0x04, 0x17
        /*000a*/ 	.short	(.L_246 - .L_245)
.L_245:
        /*000c*/ 	.word	0x00000000
        /*0010*/ 	.short	0x0003
        /*0012*/ 	.short	0x0014
        /*0014*/ 	.byte	0x00, 0xf0, 0x11, 0x00


	//----- nvinfo : EIATTR_KPARAM_INFO
	.align		4
.L_246:
        /*0018*/ 	.byte	0x04, 0x17
        /*001a*/ 	.short	(.L_248 - .L_247)
.L_247:
        /*001c*/ 	.word	0x00000000
        /*0020*/ 	.short	0x0002
        /*0022*/ 	.short	0x0010
        /*0024*/ 	.byte	0x00, 0xf0, 0x11, 0x00


	//----- nvinfo : EIATTR_KPARAM_INFO
	.align		4
.L_248:
        /*0028*/ 	.byte	0x04, 0x17
        /*002a*/ 	.short	(.L_250 - .L_249)
.L_249:
        /*002c*/ 	.word	0x00000000
        /*0030*/ 	.short	0x0001
        /*0032*/ 	.short	0x0008
        /*0034*/ 	.byte	0x00, 0xf5, 0x21, 0x00


	//----- nvinfo : EIATTR_KPARAM_INFO
	.align		4
.L_250:
        /*0038*/ 	.byte	0x04, 0x17
        /*003a*/ 	.short	(.L_252 - .L_251)
.L_251:
        /*003c*/ 	.word	0x00000000
        /*0040*/ 	.short	0x0000
        /*0042*/ 	.short	0x0000
        /*0044*/ 	.byte	0x00, 0xf5, 0x21, 0x00


	//----- nvinfo : EIATTR_SPARSE_MMA_MASK
	.align		4
.L_252:
        /*0048*/ 	.byte	0x03, 0x50
        /*004a*/ 	.short	0x0000


	//----- nvinfo : EIATTR_MAXREG_COUNT
	.align		4
        /*004c*/ 	.byte	0x03, 0x1b
        /*004e*/ 	.short	0x00ff


	//----- nvinfo : EIATTR_NUM_BARRIERS
	.align		4
        /*0050*/ 	.byte	0x02, 0x4c
        /*0052*/ 	.byte	0x01
	.zero		1


	//----- nvinfo : EIATTR_MERCURY_ISA_VERSION
	.align		4
        /*0054*/ 	.byte	0x03, 0x5f
        /*0056*/ 	.short	0x0101


	//----- nvinfo : EIATTR_VRC_CTA_INIT_COUNT
	.align		4
        /*0058*/ 	.byte	0x02, 0x4a
	.zero		1
	.zero		1


	//----- nvinfo : EIATTR_EXIT_INSTR_OFFSETS
	.align		4
        /*005c*/ 	.byte	0x04, 0x1c
        /*005e*/ 	.short	(.L_254 - .L_253)


	//   ....[0]....
.L_253:
        /*0060*/ 	.word	0x00000510


	//   ....[1]....
        /*0064*/ 	.word	0x000006c0


	//   ....[2]....
        /*0068*/ 	.word	0x00000740


	//----- nvinfo : EIATTR_CRS_STACK_SIZE
	.align		4
.L_254:
        /*006c*/ 	.byte	0x04, 0x1e
        /*006e*/ 	.short	(.L_256 - .L_255)
.L_255:
        /*0070*/ 	.word	0x00000000


	//----- nvinfo : EIATTR_CBANK_PARAM_SIZE
	.align		4
.L_256:
        /*0074*/ 	.byte	0x03, 0x19
        /*0076*/ 	.short	0x0018


	//----- nvinfo : EIATTR_PARAM_CBANK
	.align		4
        /*0078*/ 	.byte	0x04, 0x0a
        /*007a*/ 	.short	(.L_258 - .L_257)
	.align		4
.L_257:
        /*007c*/ 	.word	index@(.nv.constant0._Z17total_loss_kernelILj128EEvPfPdi9ErrorType)
        /*0080*/ 	.short	0x0380
        /*0082*/ 	.short	0x0018


	//----- nvinfo : EIATTR_SW_WAR
	.align		4
.L_258:
        /*0084*/ 	.byte	0x04, 0x36
        /*0086*/ 	.short	(.L_260 - .L_259)
.L_259:
        /*0088*/ 	.word	0x00000008
.L_260:


//--------------------- .nv.info._Z17total_loss_kernelILj256EEvPfPdi9ErrorType --------------------------
	.section	.nv.info._Z17total_loss_kernelILj256EEvPfPdi9ErrorType,"",@"SHT_CUDA_INFO"
	.sectionflags	@""
	.align	4


	//----- nvinfo : EIATTR_CUDA_API_VERSION
	.align		4
        /*0000*/ 	.byte	0x04, 0x37
        /*0002*/ 	.short	(.L_262 - .L_261)
.L_261:
        /*0004*/ 	.word	0x00000082


	//----- nvinfo : EIATTR_KPARAM_INFO
	.align		4
.L_262:
        /*0008*/ 	.byte	0x04, 0x17
        /*000a*/ 	.short	(.L_264 - .L_263)
.L_263:
        /*000c*/ 	.word	0x00000000
        /*0010*/ 	.short	0x0003
        /*0012*/ 	.short	0x0014
        /*0014*/ 	.byte	0x00, 0xf0, 0x11, 0x00


	//----- nvinfo : EIATTR_KPARAM_INFO
	.align		4
.L_264:
        /*0018*/ 	.byte	0x04, 0x17
        /*001a*/ 	.short	(.L_266 - .L_265)
.L_265:
        /*001c*/ 	.word	0x00000000
        /*0020*/ 	.short	0x0002
        /*0022*/ 	.short	0x0010
        /*0024*/ 	.byte	0x00, 0xf0, 0x11, 0x00


	//----- nvinfo : EIATTR_KPARAM_INFO
	.align		4
.L_266:
        /*0028*/ 	.byte	0x04, 0x17
        /*002a*/ 	.short	(.L_268 - .L_267)
.L_267:
        /*002c*/ 	.word	0x00000000
        /*0030*/ 	.short	0x0001
        /*0032*/ 	.short	0x0008
        /*0034*/ 	.byte	0x00, 0xf5, 0x21, 0x00


	//----- nvinfo : EIATTR_KPARAM_INFO
	.align		4
.L_268:
        /*0038*/ 	.byte	0x04, 0x17
        /*003a*/ 	.short	(.L_270 - .L_269)
.L_269:
        /*003c*/ 	.word	0x00000000
        /*0040*/ 	.short	0x0000
        /*0042*/ 	.short	0x0000
        /*0044*/ 	.byte	0x00, 0xf5, 0x21, 0x00


	//----- nvinfo : EIATTR_SPARSE_MMA_MASK
	.align		4
.L_270:
        /*0048*/ 	.byte	0x03, 0x50
        /*004a*/ 	.short	0x0000


	//----- nvinfo : EIATTR_MAXREG_COUNT
	.align		4
        /*004c*/ 	.byte	0x03, 0x1b
        /*004e*/ 	.short	0x00ff


	//----- nvinfo : EIATTR_NUM_BARRIERS
	.align		4
        /*0050*/ 	.byte	0x02, 0x4c
        /*0052*/ 	.byte	0x01
	.zero		1


	//----- nvinfo : EIATTR_MERCURY_ISA_VERSION
	.align		4
        /*0054*/ 	.byte	0x03, 0x5f
        /*0056*/ 	.short	0x0101


	//----- nvinfo : EIATTR_VRC_CTA_INIT_COUNT
	.align		4
        /*0058*/ 	.byte	0x02, 0x4a
	.zero		1
	.zero		1


	//----- nvinfo : EIATTR_EXIT_INSTR_OFFSETS
	.align		4
        /*005c*/ 	.byte	0x04, 0x1c
        /*005e*/ 	.short	(.L_272 - .L_271)


	//   ....[0]....
.L_271:
        /*0060*/ 	.word	0x00000570


	//   ....[1]....
        /*0064*/ 	.word	0x00000720


	//   ....[2]....
        /*0068*/ 	.word	0x000007a0


	//----- nvinfo : EIATTR_CRS_STACK_SIZE
	.align		4
.L_272:
        /*006c*/ 	.byte	0x04, 0x1e
        /*006e*/ 	.short	(.L_274 - .L_273)
.L_273:
        /*0070*/ 	.word	0x00000000


	//----- nvinfo : EIATTR_CBANK_PARAM_SIZE
	.align		4
.L_274:
        /*0074*/ 	.byte	0x03, 0x19
        /*0076*/ 	.short	0x0018


	//----- nvinfo : EIATTR_PARAM_CBANK
	.align		4
        /*0078*/ 	.byte	0x04, 0x0a
        /*007a*/ 	.short	(.L_276 - .L_275)
	.align		4
.L_275:
        /*007c*/ 	.word	index@(.nv.constant0._Z17total_loss_kernelILj256EEvPfPdi9ErrorType)
        /*0080*/ 	.short	0x0380
        /*0082*/ 	.short	0x0018


	//----- nvinfo : EIATTR_SW_WAR
	.align		4
.L_276:
        /*0084*/ 	.byte	0x04, 0x36
        /*0086*/ 	.short	(.L_278 - .L_277)
.L_277:
        /*0088*/ 	.word	0x00000008
.L_278:


//--------------------- .nv.info._Z17total_loss_kernelILj512EEvPfPdi9ErrorType --------------------------
	.section	.nv.info._Z17total_loss_kernelILj512EEvPfPdi9ErrorType,"",@"SHT_CUDA_INFO"
	.sectionflags	@""
	.align	4


	//----- nvinfo : EIATTR_CUDA_API_VERSION
	.align		4
        /*0000*/ 	.byte	0x04, 0x37
        /*0002*/ 	.short	(.L_280 - .L_279)
.L_279:
        /*0004*/ 	.word	0x00000082


	//----- nvinfo : EIATTR_KPARAM_INFO
	.align		4
.L_280:
        /*0008*/ 	.byte	0x04, 0x17
        /*000a*/ 	.short	(.L_282 - .L_281)
.L_281:
        /*000c*/ 	.word	0x00000000
        /*0010*/ 	.short	0x0003
        /*0012*/ 	.short	0x0014
        /*0014*/ 	.byte	0x00, 0xf0, 0x11, 0x00


	//----- nvinfo : EIATTR_KPARAM_INFO
	.align		4
.L_282:
        /*0018*/ 	.byte	0x04, 0x17
        /*001a*/ 	.short	(.L_284 - .L_283)
.L_283:
        /*001c*/ 	.word	0x00000000
        /*0020*/ 	.short	0x0002
        /*0022*/ 	.short	0x0010
        /*0024*/ 	.byte	0x00, 0xf0, 0x11, 0x00


	//----- nvinfo : EIATTR_KPARAM_INFO
	.align		4
.L_284:
        /*0028*/ 	.byte	0x04, 0x17
        /*002a*/ 	.short	(.L_286 - .L_285)
.L_285:
        /*002c*/ 	.word	0x00000000
        /*0030*/ 	.short	0x0001
        /*0032*/ 	.short	0x0008
        /*0034*/ 	.byte	0x00, 0xf5, 0x21, 0x00


	//----- nvinfo : EIATTR_KPARAM_INFO
	.align		4
.L_286:
        /*0038*/ 	.byte	0x04, 0x17
        /*003a*/ 	.short	(.L_288 - .L_287)
.L_287:
        /*003c*/ 	.word	0x00000000
        /*0040*/ 	.short	0x0000
        /*0042*/ 	.short	0x0000
        /*0044*/ 	.byte	0x00, 0xf5, 0x21, 0x00


	//----- nvinfo : EIATTR_SPARSE_MMA_MASK
	.align		4
.L_288:
        /*0048*/ 	.byte	0x03, 0x50
        /*004a*/ 	.short	0x0000


	//----- nvinfo : EIATTR_MAXREG_COUNT
	.align		4
        /*004c*/ 	.byte	0x03, 0x1b
        /*004e*/ 	.short	0x00ff


	//----- nvinfo : EIATTR_NUM_BARRIERS
	.align		4
        /*0050*/ 	.byte	0x02, 0x4c
        /*0052*/ 	.byte	0x01
	.zero		1


	//----- nvinfo : EIATTR_MERCURY_ISA_VERSION
	.align		4
        /*0054*/ 	.byte	0x03, 0x5f
        /*0056*/ 	.short	0x0101


	//----- nvinfo : EIATTR_VRC_CTA_INIT_COUNT
	.align		4
        /*0058*/ 	.byte	0x02, 0x4a
	.zero		1
	.zero		1


	//----- nvinfo : EIATTR_EXIT_INSTR_OFFSETS
	.align		4
        /*005c*/ 	.byte	0x04, 0x1c
        /*005e*/ 	.short	(.L_290 - .L_289)


	//   ....[0]....
.L_289:
        /*0060*/ 	.word	0x000005d0


	//   ....[1]....
        /*0064*/ 	.word	0x00000780


	//   ....[2]....
        /*0068*/ 	.word	0x00000800


	//----- nvinfo : EIATTR_CRS_STACK_SIZE
	.align		4
.L_290:
        /*006c*/ 	.byte	0x04, 0x1e
        /*006e*/ 	.short	(.L_292 - .L_291)
.L_291:
        /*0070*/ 	.word	0x00000000


	//----- nvinfo : EIATTR_CBANK_PARAM_SIZE
	.align		4
.L_292:
        /*0074*/ 	.byte	0x03, 0x19
        /*0076*/ 	.short	0x0018


	//----- nvinfo : EIATTR_PARAM_CBANK
	.align		4
        /*0078*/ 	.byte	0x04, 0x0a
        /*007a*/ 	.short	(.L_294 - .L_293)
	.align		4
.L_293:
        /*007c*/ 	.word	index@(.nv.constant0._Z17total_loss_kernelILj512EEvPfPdi9ErrorType)
        /*0080*/ 	.short	0x0380
        /*0082*/ 	.short	0x0018


	//----- nvinfo : EIATTR_SW_WAR
	.align		4
.L_294:
        /*0084*/ 	.byte	0x04, 0x36
        /*0086*/ 	.short	(.L_296 - .L_295)
.L_295:
        /*0088*/ 	.word	0x00000008
.L_296:


//--------------------- .nv.info._Z11loss_kerneliiiPKfS0_PKiS2_S0_PfS3_S3_f --------------------------
	.section	.nv.info._Z11loss_kerneliiiPKfS0_PKiS2_S0_PfS3_S3_f,"",@"SHT_CUDA_INFO"
	.sectionflags	@""
	.align	4


	//----- nvinfo : EIATTR_CUDA_API_VERSION
	.align		4
        /*0000*/ 	.byte	0x04, 0x37
        /*0002*/ 	.short	(.L_298 - .L_297)
.L_297:
        /*0004*/ 	.word	0x00000082


	//----- nvinfo : EIATTR_KPARAM_INFO
	.align		4
.L_298:
        /*0008*/ 	.byte	0x04, 0x17
        /*000a*/ 	.short	(.L_300 - .L_299)
.L_299:
        /*000c*/ 	.word	0x00000000
        /*0010*/ 	.short	0x000b
        /*0012*/ 	.short	0x0050
        /*0014*/ 	.byte	0x00, 0xf0, 0x11, 0x00


	//----- nvinfo : EIATTR_KPARAM_INFO
	.align		4
.L_300:
        /*0018*/ 	.byte	0x04, 0x17
        /*001a*/ 	.short	(.L_302 - .L_301)
.L_301:
        /*001c*/ 	.word	0x00000000
        /*0020*/ 	.short	0x000a
        /*0022*/ 	.short	0x0048
        /*0024*/ 	.byte	0x00, 0xf5, 0x21, 0x00


	//----- nvinfo : EIATTR_KPARAM_INFO
	.align		4
.L_302:
        /*0028*/ 	.byte	0x04, 0x17
        /*002a*/ 	.short	(.L_304 - .L_303)
.L_303:
        /*002c*/ 	.word	0x00000000
        /*0030*/ 	.short	0x0009
        /*0032*/ 	.short	0x0040
        /*0034*/ 	.byte	0x00, 0xf5, 0x21, 0x00


	//----- nvinfo : EIATTR_KPARAM_INFO
	.align		4
.L_304:
        /*0038*/ 	.byte	0x04, 0x17
        /*003a*/ 	.short	(.L_306 - .L_305)
.L_305:
        /*003c*/ 	.word	0x00000000
        /*0040*/ 	.short	0x0008
        /*0042*/ 	.short	0x0038
        /*0044*/ 	.byte	0x00, 0xf5, 0x21, 0x00


	//----- nvinfo : EIATTR_KPARAM_INFO
	.align		4
.L_306:
        /*0048*/ 	.byte	0x04, 0x17
        /*004a*/ 	.short	(.L_308 - .L_307)
.L_307:
        /*004c*/ 	.word	0x00000000
        /*0050*/ 	.short	0x0007
        /*0052*/ 	.short	0x0030
        /*0054*/ 	.byte	0x00, 0xf5, 0x21, 0x00


	//----- nvinfo : EIATTR_KPARAM_INFO
	.align		4
.L_308:
        /*0058*/ 	.byte	0x04, 0x17
        /*005a*/ 	.short	(.L_310 - .L_309)
.L_309:
        /*005c*/ 	.word	0x00000000
        /*0060*/ 	.short	0x0006
        /*0062*/ 	.short	0x0028
        /*0064*/ 	.byte	0x00, 0xf5, 0x21, 0x00


	//----- nvinfo : EIATTR_KPARAM_INFO
	.align		4
.L_310:
        /*0068*/ 	.byte	0x04, 0x17
        /*006a*/ 	.short	(.L_312 - .L_311)
.L_311:
        /*006c*/ 	.word	0x00000000
        /*0070*/ 	.short	0x0005
        /*0072*/ 	.short	0x0020
        /*0074*/ 	.byte	0x00, 0xf5, 0x21, 0x00


	//----- nvinfo : EIATTR_KPARAM_INFO
	.align		4
.L_312:
        /*0078*/ 	.byte	0x04, 0x17
        /*007a*/ 	.short	(.L_314 - .L_313)
.L_313:
        /*007c*/ 	.word	0x00000000
        /*0080*/ 	.short	0x0004
        /*0082*/ 	.short	0x0018
        /*0084*/ 	.byte	0x00, 0xf5, 0x21, 0x00


	//----- nvinfo : EIATTR_KPARAM_INFO
	.align		4
.L_314:
        /*0088*/ 	.byte	0x04, 0x17
        /*008a*/ 	.short	(.L_316 - .L_315)
.L_315:
        /*008c*/ 	.word	0x00000000
        /*0090*/ 	.short	0x0003
        /*0092*/ 	.short	0x0010
        /*0094*/ 	.byte	0x00, 0xf5, 0x21, 0x00


	//----- nvinfo : EIATTR_KPARAM_INFO
	.align		4
.L_316:
        /*0098*/ 	.byte	0x04, 0x17
        /*009a*/ 	.short	(.L_318 - .L_317)
.L_317:
        /*009c*/ 	.word	0x00000000
        /*00a0*/ 	.short	0x0002
        /*00a2*/ 	.short	0x0008
        /*00a4*/ 	.byte	0x00, 0xf0, 0x11, 0x00


	//----- nvinfo : EIATTR_KPARAM_INFO
	.align		4
.L_318:
        /*00a8*/ 	.byte	0x04, 0x17
        /*00aa*/ 	.short	(.L_320 - .L_319)
.L_319:
        /*00ac*/ 	.word	0x00000000
        /*00b0*/ 	.short	0x0001
        /*00b2*/ 	.short	0x0004
        /*00b4*/ 	.byte	0x00, 0xf0, 0x11, 0x00


	//----- nvinfo : EIATTR_KPARAM_INFO
	.align		4
.L_320:
        /*00b8*/ 	.byte	0x04, 0x17
        /*00ba*/ 	.short	(.L_322 - .L_321)
.L_321:
        /*00bc*/ 	.word	0x00000000
        /*00c0*/ 	.short	0x0000
        /*00c2*/ 	.short	0x0000
        /*00c4*/ 	.byte	0x00, 0xf0, 0x11, 0x00


	//----- nvinfo : EIATTR_SPARSE_MMA_MASK
	.align		4
.L_322:
        /*00c8*/ 	.byte	0x03, 0x50
        /*00ca*/ 	.short	0x0000


	//----- nvinfo : EIATTR_MAXREG_COUNT
	.align		4
        /*00cc*/ 	.byte	0x03, 0x1b
        /*00ce*/ 	.short	0x00ff


	//----- nvinfo : EIATTR_MERCURY_ISA_VERSION
	.align		4
        /*00d0*/ 	.byte	0x03, 0x5f
        /*00d2*/ 	.short	0x0101


	//----- nvinfo : EIATTR_VRC_CTA_INIT_COUNT
	.align		4
        /*00d4*/ 	.byte	0x02, 0x4a
	.zero		1
	.zero		1


	//----- nvinfo : EIATTR_EXIT_INSTR_OFFSETS
	.align		4
        /*00d8*/ 	.byte	0x04, 0x1c
        /*00da*/ 	.short	(.L_324 - .L_323)


	//   ....[0]....
.L_323:
        /*00dc*/ 	.word	0x00000070


	//   ....[1]....
        /*00e0*/ 	.word	0x00000100


	//   ....[2]....
        /*00e4*/ 	.word	0x00000290


	//   ....[3]....
        /*00e8*/ 	.word	0x00000b60


	//----- nvinfo : EIATTR_CRS_STACK_SIZE
	.align		4
.L_324:
        /*00ec*/ 	.byte	0x04, 0x1e
        /*00ee*/ 	.short	(.L_326 - .L_325)
.L_325:
        /*00f0*/ 	.word	0x00000000


	//----- nvinfo : EIATTR_CBANK_PARAM_SIZE
	.align		4
.L_326:
        /*00f4*/ 	.byte	0x03, 0x19
        /*00f6*/ 	.short	0x0054


	//----- nvinfo : EIATTR_PARAM_CBANK
	.align		4
        /*00f8*/ 	.byte	0x04, 0x0a
        /*00fa*/ 	.short	(.L_328 - .L_327)
	.align		4
.L_327:
        /*00fc*/ 	.word	index@(.nv.constant0._Z11loss_kerneliiiPKfS0_PKiS2_S0_PfS3_S3_f)
        /*0100*/ 	.short	0x0380
        /*0102*/ 	.short	0x0054


	//----- nvinfo : EIATTR_SW_WAR
	.align		4
.L_328:
        /*0104*/ 	.byte	0x04, 0x36
        /*0106*/ 	.short	(.L_330 - .L_329)
.L_329:
        /*0108*/ 	.word	0x00000008
.L_330:


//--------------------- .nv.info._Z10sgd_updatePiS_PKfPfS2_S2_iS2_S2_S2_P17curandStateXORWOWfiPb --------------------------
	.section	.nv.info._Z10sgd_updatePiS_PKfPfS2_S2_iS2_S2_S2_P17curandStateXORWOWfiPb,"",@"SHT_CUDA_INFO"
	.sectionflags	@""
	.align	4


	//----- nvinfo : EIATTR_CUDA_API_VERSION
	.align		4
        /*0000*/ 	.byte	0x04, 0x37
        /*0002*/ 	.short	(.L_332 - .L_331)
.L_331:
        /*0004*/ 	.word	0x00000082


	//----- nvinfo : EIATTR_KPARAM_INFO
	.align		4
.L_332:
        /*0008*/ 	.byte	0x04, 0x17
        /*000a*/ 	.short	(.L_334 - .L_333)
.L_333:
        /*000c*/ 	.word	0x00000000
        /*0010*/ 	.short	0x000d
        /*0012*/ 	.short	0x0060
        /*0014*/ 	.byte	0x00, 0xf5, 0x21, 0x00


	//----- nvinfo : EIATTR_KPARAM_INFO
	.align		4
.L_334:
        /*0018*/ 	.byte	0x04, 0x17
        /*001a*/ 	.short	(.L_336 - .L_335)
.L_335:
        /*001c*/ 	.word	0x00000000
        /*0020*/ 	.short	0x000c
        /*0022*/ 	.short	0x005c
        /*0024*/ 	.byte	0x00, 0xf0, 0x11, 0x00


	//----- nvinfo : EIATTR_KPARAM_INFO
	.align		4
.L_336:
        /*0028*/ 	.byte	0x04, 0x17
        /*002a*/ 	.short	(.L_338 - .L_337)
.L_337:
        /*002c*/ 	.word	0x00000000
        /*0030*/ 	.short	0x000b
        /*0032*/ 	.short	0x0058
        /*0034*/ 	.byte	0x00, 0xf0, 0x11, 0x00


	//----- nvinfo : EIATTR_KPARAM_INFO
	.align		4
.L_338:
        /*0038*/ 	.byte	0x04, 0x17
        /*003a*/ 	.short	(.L_340 - .L_339)
.L_339:
        /*003c*/ 	.word	0x00000000
        /*0040*/ 	.short	0x000a
        /*0042*/ 	.short	0x0050
        /*0044*/ 	.byte	0x00, 0xf5, 0x21, 0x00


	//----- nvinfo : EIATTR_KPARAM_INFO
	.align		4
.L_340:
        /*0048*/ 	.byte	0x04, 0x17
        /*004a*/ 	.short	(.L_342 - .L_341)
.L_341:
        /*004c*/ 	.word	0x00000000
        /*0050*/ 	.short	0x0009
        /*0052*/ 	.short	0x0048
        /*0054*/ 	.byte	0x00, 0xf5, 0x21, 0x00


	//----- nvinfo : EIATTR_KPARAM_INFO
	.align		4
.L_342:
        /*0058*/ 	.byte	0x04, 0x17
        /*005a*/ 	.short	(.L_344 - .L_343)
.L_343:
        /*005c*/ 	.word	0x00000000
        /*0060*/ 	.short	0x0008
        /*0062*/ 	.short	0x0040
        /*0064*/ 	.byte	0x00, 0xf5, 0x21, 0x00


	//----- nvinfo : EIATTR_KPARAM_INFO
	.align		4
.L_344:
        /*0068*/ 	.byte	0x04, 0x17
        /*006a*/ 	.short	(.L_346 - .L_345)
.L_345:
        /*006c*/ 	.word	0x00000000
        /*0070*/ 	.short	0x0007
        /*0072*/ 	.short	0x0038
        /*0074*/ 	.byte	0x00, 0xf5, 0x21, 0x00


	//----- nvinfo : EIATTR_KPARAM_INFO
	.align		4
.L_346:
        /*0078*/ 	.byte	0x04, 0x17
        /*007a*/ 	.short	(.L_348 - .L_347)
.L_347:
        /*007c*/ 	.word	0x00000000
        /*0080*/ 	.short	0x0006
        /*0082*/ 	.short	0x0030
        /*0084*/ 	.byte	0x00, 0xf0, 0x11, 0x00


	//----- nvinfo : EIATTR_KPARAM_INFO
	.align		4
.L_348:
        /*0088*/ 	.byte	0x04, 0x17
        /*008a*/ 	.short	(.L_350 - .L_349)
.L_349:
        /*008c*/ 	.word	0x00000000
        /*0090*/ 	.short	0x0005
        /*0092*/ 	.short	0x0028
        /*0094*/ 	.byte	0x00, 0xf5, 0x21, 0x00


	//----- nvinfo : EIATTR_KPARAM_INFO
	.align		4
.L_350:
        /*0098*/ 	.byte	0x04, 0x17
        /*009a*/ 	.short	(.L_352 - .L_351)
.L_351:
        /*009c*/ 	.word	0x00000000
        /*00a0*/ 	.short	0x0004
        /*00a2*/ 	.short	0x0020
        /*00a4*/ 	.byte	0x00, 0xf5, 0x21, 0x00


	//----- nvinfo : EIATTR_KPARAM_INFO
	.align		4
.L_352:
        /*00a8*/ 	.byte	0x04, 0x17
        /*00aa*/ 	.short	(.L_354 - .L_353)
.L_353:
        /*00ac*/ 	.word	0x00000000
        /*00b0*/ 	.short	0x0003
        /*00b2*/ 	.short	0x0018
        /*00b4*/ 	.byte	0x00, 0xf5, 0x21, 0x00


	//----- nvinfo : EIATTR_KPARAM_INFO
	.align		4
.L_354:
        /*00b8*/ 	.byte	0x04, 0x17
        /*00ba*/ 	.short	(.L_356 - .L_355)
.L_355:
        /*00bc*/ 	.word	0x00000000
        /*00c0*/ 	.short	0x0002
        /*00c2*/ 	.short	0x0010
        /*00c4*/ 	.byte	0x00, 0xf5, 0x21, 0x00


	//----- nvinfo : EIATTR_KPARAM_INFO
	.align		4
.L_356:
        /*00c8*/ 	.byte	0x04, 0x17
        /*00ca*/ 	.short	(.L_358 - .L_357)
.L_357:
        /*00cc*/ 	.word	0x00000000
        /*00d0*/ 	.short	0x0001
        /*00d2*/ 	.short	0x0008
        /*00d4*/ 	.byte	0x00, 0xf5, 0x21, 0x00


	//----- nvinfo : EIATTR_KPARAM_INFO
	.align		4
.L_358:
        /*00d8*/ 	.byte	0x04, 0x17
        /*00da*/ 	.short	(.L_360 - .L_359)
.L_359:
        /*00dc*/ 	.word	0x00000000
        /*00e0*/ 	.short	0x0000
        /*00e2*/ 	.short	0x0000
        /*00e4*/ 	.byte	0x00, 0xf5, 0x21, 0x00


	//----- nvinfo : EIATTR_SPARSE_MMA_MASK
	.align		4
.L_360:
        /*00e8*/ 	.byte	0x03, 0x50
        /*00ea*/ 	.short	0x0000


	//----- nvinfo : EIATTR_MAXREG_COUNT
	.align		4
        /*00ec*/ 	.byte	0x03, 0x1b
        /*00ee*/ 	.short	0x00ff


	//----- nvinfo : EIATTR_MERCURY_ISA_VERSION
	.align		4
        /*00f0*/ 	.byte	0x03, 0x5f
        /*00f2*/ 	.short	0x0101


	//----- nvinfo : EIATTR_VRC_CTA_INIT_COUNT
	.align		4
        /*00f4*/ 	.byte	0x02, 0x4a
	.zero		1
	.zero		1


	//----- nvinfo : EIATTR_EXIT_INSTR_OFFSETS
	.align		4
        /*00f8*/ 	.byte	0x04, 0x1c
        /*00fa*/ 	.short	(.L_362 - .L_361)


	//   ....[0]....
.L_361:
        /*00fc*/ 	.word	0x000001a0


	//   ....[1]....
        /*0100*/ 	.word	0x00000210


	//   ....[2]....
        /*0104*/ 	.word	0x00001360


	//   ....[3]....
        /*0108*/ 	.word	0x000013d0


	//----- nvinfo : EIATTR_CBANK_PARAM_SIZE
	.align		4
.L_362:
        /*010c*/ 	.byte	0x03, 0x19
        /*010e*/ 	.short	0x0068


	//----- nvinfo : EIATTR_PARAM_CBANK
	.align		4
        /*0110*/ 	.byte	0x04, 0x0a
        /*0112*/ 	.short	(.L_364 - .L_363)
	.align		4
.L_363:
        /*0114*/ 	.word	index@(.nv.constant0._Z10sgd_updatePiS_PKfPfS2_S2_iS2_S2_S2_P17curandStateXORWOWfiPb)
        /*0118*/ 	.short	0x0380
        /*011a*/ 	.short	0x0068


	//----- nvinfo : EIATTR_SW_WAR
	.align		4
.L_364:
        /*011c*/ 	.byte	0x04, 0x36
        /*011e*/ 	.short	(.L_366 - .L_365)
.L_365:
        /*0120*/ 	.word	0x00000008
.L_366:


//--------------------- .nv.info._Z10initCurandP17curandStateXORWOWmi --------------------------
	.section	.nv.info._Z10initCurandP17curandStateXORWOWmi,"",@"SHT_CUDA_INFO"
	.sectionflags	@""
	.align	4


	//----- nvinfo : EIATTR_CUDA_API_VERSION
	.align		4
        /*0000*/ 	.byte	0x04, 0x37
        /*0002*/ 	.short	(.L_368 - .L_367)
.L_367:
        /*0004*/ 	.word	0x00000082


	//----- nvinfo : EIATTR_KPARAM_INFO
	.align		4
.L_368:
        /*0008*/ 	.byte	0x04, 0x17
        /*000a*/ 	.short	(.L_370 - .L_369)
.L_369:
        /*000c*/ 	.word	0x00000000
        /*0010*/ 	.short	0x0002
        /*0012*/ 	.short	0x0010
        /*0014*/ 	.byte	0x00, 0xf0, 0x11, 0x00


	//----- nvinfo : EIATTR_KPARAM_INFO
	.align		4
.L_370:
        /*0018*/ 	.byte	0x04, 0x17
        /*001a*/ 	.short	(.L_372 - .L_371)
.L_371:
        /*001c*/ 	.word	0x00000000
        /*0020*/ 	.short	0x0001
        /*0022*/ 	.short	0x0008
        /*0024*/ 	.byte	0x00, 0xf0, 0x21, 0x00


	//----- nvinfo : EIATTR_KPARAM_INFO
	.align		4
.L_372:
        /*0028*/ 	.byte	0x04, 0x17
        /*002a*/ 	.short	(.L_374 - .L_373)
.L_373:
        /*002c*/ 	.word	0x00000000
        /*0030*/ 	.short	0x0000
        /*0032*/ 	.short	0x0000
        /*0034*/ 	.byte	0x00, 0xf5, 0x21, 0x00


	//----- nvinfo : EIATTR_SPARSE_MMA_MASK
	.align		4
.L_374:
        /*0038*/ 	.byte	0x03, 0x50
        /*003a*/ 	.short	0x0000


	//----- nvinfo : EIATTR_MAXREG_COUNT
	.align		4
        /*003c*/ 	.byte	0x03, 0x1b
        /*003e*/ 	.short	0x00ff


	//----- nvinfo : EIATTR_MERCURY_ISA_VERSION
	.align		4
        /*0040*/ 	.byte	0x03, 0x5f
        /*0042*/ 	.short	0x0101


	//----- nvinfo : EIATTR_VRC_CTA_INIT_COUNT
	.align		4
        /*0044*/ 	.byte	0x02, 0x4a
	.zero		1
	.zero		1


	//----- nvinfo : EIATTR_EXIT_INSTR_OFFSETS
	.align		4
        /*0048*/ 	.byte	0x04, 0x1c
        /*004a*/ 	.short	(.L_376 - .L_375)


	//   ....[0]....
.L_375:
        /*004c*/ 	.word	0x00000070


	//   ....[1]....
        /*0050*/ 	.word	0x00000f00


	//----- nvinfo : EIATTR_CRS_STACK_SIZE
	.align		4
.L_376:
        /*0054*/ 	.byte	0x04, 0x1e
        /*0056*/ 	.short	(.L_378 - .L_377)
.L_377:
        /*0058*/ 	.word	0x00000000


	//----- nvinfo : EIATTR_CBANK_PARAM_SIZE
	.align		4
.L_378:
        /*005c*/ 	.byte	0x03, 0x19
        /*005e*/ 	.short	0x0014


	//----- nvinfo : EIATTR_PARAM_CBANK
	.align		4
        /*0060*/ 	.byte	0x04, 0x0a
        /*0062*/ 	.short	(.L_380 - .L_379)
	.align		4
.L_379:
        /*0064*/ 	.word	index@(.nv.constant0._Z10initCurandP17curandStateXORWOWmi)
        /*0068*/ 	.short	0x0380
        /*006a*/ 	.short	0x0014


	//----- nvinfo : EIATTR_SW_WAR
	.align		4
.L_380:
        /*006c*/ 	.byte	0x04, 0x36
        /*006e*/ 	.short	(.L_382 - .L_381)
.L_381:
        /*0070*/ 	.word	0x00000008
.L_382:


//--------------------- .nv.callgraph             --------------------------
	.section	.nv.callgraph,"",@"SHT_CUDA_CALLGRAPH"
	.align	4
	.sectionentsize	8
	.align		4
        /*0000*/ 	.word	0x00000000
	.align		4
        /*0004*/ 	.word	0xffffffff
	.align		4
        /*0008*/ 	.word	0x00000000
	.align		4
        /*000c*/ 	.word	0xfffffffe
	.align		4
        /*0010*/ 	.word	0x00000000
	.align		4
        /*0014*/ 	.word	0xfffffffd
	.align		4
        /*0018*/ 	.word	0x00000000
	.align		4
        /*001c*/ 	.word	0xfffffffc


//--------------------- .nv.constant4             --------------------------
	.section	.nv.constant4,"a",@progbits
	.align	8
	.align		8
.nv.constant4:
        /*0000*/ 	.dword	precalc_xorwow_matrix
	.align		8
        /*0008*/ 	.dword	precalc_xorwow_offset_matrix
	.align		8
        /*0010*/ 	.dword	mrg32k3aM1
	.align		8
        /*0018*/ 	.dword	mrg32k3aM2
	.align		8
        /*0020*/ 	.dword	mrg32k3aM1SubSeq
	.align		8
        /*0028*/ 	.dword	mrg32k3aM2SubSeq
	.align		8
        /*0030*/ 	.dword	mrg32k3aM1Seq
	.align		8
        /*0038*/ 	.dword	mrg32k3aM2Seq


//--------------------- .nv.constant3             --------------------------
	.section	.nv.constant3,"a",@progbits
	.align	8
.nv.constant3:
	.type		__cr_lgamma_table,@object
	.size		__cr_lgamma_table,(cur_iterations_d - __cr_lgamma_table)
__cr_lgamma_table:
        /*0000*/ 	.byte	0x00, 0x00, 0x00, 0x00, 0x00, 0x00, 0x00, 0x00, 0x00, 0x00, 0x00, 0x00, 0x00, 0x00, 0x00, 0x00
        /*0010*/ 	.byte	0xef, 0x39, 0xfa, 0xfe, 0x42, 0x2e, 0xe6, 0x3f, 0x02, 0x20, 0x2a, 0xfa, 0x0b, 0xab, 0xfc, 0x3f
        /*0020*/ 	.byte	0xf9, 0x2c, 0x92, 0x7c, 0xa7, 0x6c, 0x09, 0x40, 0xc9, 0x79, 0x44, 0x3c, 0x64, 0x26, 0x13, 0x40
        /*0030*/ 	.byte	0xca, 0x01, 0xcf, 0x3a, 0x27, 0x51, 0x1a, 0x40, 0x30, 0xcc, 0x2d, 0xf3, 0xe1, 0x0c, 0x21, 0x40
        /*0040*/ 	.byte	0x0d, 0xb7, 0xfc, 0x82, 0x8e, 0x35, 0x25, 0x40
	.type		cur_iterations_d,@object
	.size		cur_iterations_d,(total_iterations_d - cur_iterations_d)
cur_iterations_d:
	.zero		4
	.type		total_iterations_d,@object
	.size		total_iterations_d,(n_factors_d - total_iterations_d)
total_iterations_d:
        /*004c*/ 	.byte	0xe8, 0x03, 0x00, 0x00
	.type		n_factors_d,@object
	.size		n_factors_d,(learning_rate_d - n_factors_d)
n_factors_d:
        /*0050*/ 	.byte	0x0a, 0x00, 0x00, 0x00
	.type		learning_rate_d,@object
	.size		learning_rate_d,(seed_d - learning_rate_d)
learning_rate_d:
        /*0054*/ 	.byte	0x17, 0xb7, 0xd1, 0x38
	.type		seed_d,@object
	.size		seed_d,(P_reg_d - seed_d)
seed_d:
        /*0058*/ 	.byte	0x2a, 0x00, 0x00, 0x00
	.type		P_reg_d,@object
	.size		P_reg_d,(Q_reg_d - P_reg_d)
P_reg_d:
        /*005c*/ 	.byte	0xcd, 0xcc, 0xcc, 0x3d
	.type		Q_reg_d,@object
	.size		Q_reg_d,(user_bias_reg_d - Q_reg_d)
Q_reg_d:
        /*0060*/ 	.byte	0xcd, 0xcc, 0xcc, 0x3d
	.type		user_bias_reg_d,@object
	.size		user_bias_reg_d,(item_bias_reg_d - user_bias_reg_d)
user_bias_reg_d:
        /*0064*/ 	.byte	0xcd, 0xcc, 0xcc, 0x3d
	.type		item_bias_reg_d,@object
	.size		item_bias_reg_d,(is_train_d - item_bias_reg_d)
item_bias_reg_d:
        /*0068*/ 	.byte	0xcd, 0xcc, 0xcc, 0x3d
	.type		is_train_d,@object
	.size		is_train_d,(.L_18 - is_train_d)
is_train_d:
        /*006c*/ 	.byte	0x01
.L_18:


//--------------------- .text._Z17total_loss_kernelILj1EEvPfPdi9ErrorType --------------------------
	.section	.text._Z17total_loss_kernelILj1EEvPfPdi9ErrorType,"ax",@progbits
	.align	128
        .global         _Z17total_loss_kernelILj1EEvPfPdi9ErrorType
        .type           _Z17total_loss_kernelILj1EEvPfPdi9ErrorType,@function
        .size           _Z17total_loss_kernelILj1EEvPfPdi9ErrorType,(.L_x_166 - _Z17total_loss_kernelILj1EEvPfPdi9ErrorType)
        .other          _Z17total_loss_kernelILj1EEvPfPdi9ErrorType,@"STO_CUDA_ENTRY STV_DEFAULT"
_Z17total_loss_kernelILj1EEvPfPdi9ErrorType:
.text._Z17total_loss_kernelILj1EEvPfPdi9ErrorType:
[----:B------:R-:W-:Y:S08]  /*0000*/  LDC R1, c[0x0][0x37c] ;  /* 0x0000df00ff017b82 */ /* 0x000ff00000000800 */
[----:B------:R-:W0:Y:S01]  /*0010*/  S2UR UR5, SR_CgaCtaId ;  /* 0x00000000000579c3 */ /* 0x000e220000008800 */
[----:B------:R-:W1:Y:S01]  /*0020*/  S2R R2, SR_TID.X ;  /* 0x0000000000027919 */ /* 0x000e620000002100 */
[----:B------:R-:W-:Y:S01]  /*0030*/  UMOV UR4, 0x400 ;  /* 0x0000040000047882 */ /* 0x000fe20000000000 */
[----:B------:R-:W2:Y:S01]  /*0040*/  LDCU.64 UR6, c[0x0][0x358] ;  /* 0x00006b00ff0677ac */ /* 0x000ea20008000a00 */
[----:B------:R-:W-:Y:S01]  /*0050*/  BSSY.RECONVERGENT B1, `(.L_x_0) ;  /* 0x000003e000017945 */ /* 0x000fe20003800200 */
[----:B------:R-:W3:Y:S01]  /*0060*/  S2R R3, SR_CTAID.X ;  /* 0x0000000000037919 */ /* 0x000ee20000002500 */
[----:B------:R-:W4:Y:S01]  /*0070*/  LDCU UR12, c[0x0][0x390] ;  /* 0x00007200ff0c77ac */ /* 0x000f220008000800 */
[----:B0-----:R-:W-:Y:S01]  /*0080*/  ULEA UR4, UR5, UR4, 0x18 ;  /* 0x0000000405047291 */ /* 0x001fe2000f8ec0ff */
[----:B------:R-:W0:Y:S05]  /*0090*/  LDCU UR5, c[0x0][0x390] ;  /* 0x00007200ff0577ac */ /* 0x000e2a0008000800 */
[----:B-1----:R-:W-:-:S05]  /*00a0*/  LEA R27, R2, UR4, 0x3 ;  /* 0x00000004021b7c11 */ /* 0x002fca000f8e18ff */
[----:B------:R-:W1:Y:S01]  /*00b0*/  LDCU UR4, c[0x0][0x370] ;  /* 0x00006e00ff0477ac */ /* 0x000e620008000800 */
[----:B---3--:R-:W-:Y:S01]  /*00c0*/  IMAD.IADD R29, R2, 0x1, R3 ;  /* 0x00000001021d7824 */ /* 0x008fe200078e0203 */
[----:B------:R3:W-:Y:S04]  /*00d0*/  STS.64 [R27], RZ ;  /* 0x000000ff1b007388 */ /* 0x0007e80000000a00 */
[----:B0-----:R-:W-:-:S13]  /*00e0*/  ISETP.GE.U32.AND P0, PT, R29, UR5, PT ;  /* 0x000000051d007c0c */ /* 0x001fda000bf06070 */
[----:B-1234-:R-:W-:Y:S05]  /*00f0*/  @P0 BRA `(.L_x_1) ;  /* 0x0000000000cc0947 */ /* 0x01efea0003800000 */
[----:B------:R-:W0:Y:S01]  /*0100*/  LDCU UR8, c[0x0][0x394] ;  /* 0x00007280ff0877ac */ /* 0x000e220008000800 */
[----:B------:R-:W-:Y:S01]  /*0110*/  BSSY.RECONVERGENT B0, `(.L_x_2) ;  /* 0x0000030000007945 */ /* 0x000fe20003800200 */
[----:B0-----:R-:W-:-:S09]  /*0120*/  UISETP.NE.AND UP0, UPT, UR8, 0x1, UPT ;  /* 0x000000010800788c */ /* 0x001fd2000bf05270 */
[----:B------:R-:W-:Y:S05]  /*0130*/  BRA.U !UP0, `(.L_x_3) ;  /* 0x0000000108307547 */ /* 0x000fea000b800000 */
[----:B------:R-:W0:Y:S01]  /*0140*/  LDC.64 R10, c[0x0][0x380] ;  /* 0x0000e000ff0a7b82 */ /* 0x000e220000000a00 */
[----:B------:R-:W-:Y:S01]  /*0150*/  BSSY.RECONVERGENT B2, `(.L_x_4) ;  /* 0x0000009000027945 */ /* 0x000fe20003800200 */
[----:B------:R-:W-:-:S07]  /*0160*/  CS2R R4, SRZ ;  /* 0x0000000000047805 */ /* 0x000fce000001ff00 */
.L_x_5:
[----:B0-----:R-:W-:-:S06]  /*0170*/  IMAD.WIDE.U32 R6, R29, 0x4, R10 ;  /* 0x000000041d067825 */ /* 0x001fcc00078e000a */
[----:B------:R-:W2:Y:S01]  /*0180*/  LDG.E R6, desc[UR6][R6.64] ;  /* 0x0000000606067981 */ /* 0x000ea2000c1e1900 */
[----:B------:R-:W-:-:S05]  /*0190*/  VIADD R29, R29, UR4 ;  /* 0x000000041d1d7c36 */ /* 0x000fca0008000000 */
[----:B------:R-:W-:Y:S01]  /*01a0*/  ISETP.GE.U32.AND P0, PT, R29, UR5, PT ;  /* 0x000000051d007c0c */ /* 0x000fe2000bf06070 */
[----:B--2---:R-:W0:Y:S02]  /*01b0*/  F2F.F64.F32 R8, |R6| ;  /* 0x4000000600087310 */ /* 0x004e240000201800 */
[----:B0-----:R-:W-:-:S10]  /*01c0*/  DADD R4, R8, R4 ;  /* 0x0000000008047229 */ /* 0x001fd40000000004 */
[----:B------:R-:W-:Y:S05]  /*01d0*/  @!P0 BRA `(.L_x_5) ;  /* 0xfffffffc00e48947 */ /* 0x000fea000383ffff */
[----:B------:R-:W-:Y:S05]  /*01e0*/  BSYNC.RECONVERGENT B2 ;  /* 0x0000000000027941 */ /* 0x000fea0003800200 */
.L_x_4:
[----:B------:R-:W-:Y:S05]  /*01f0*/  BRA `(.L_x_6) ;  /* 0x0000000000847947 */ /* 0x000fea0003800000 */
.L_x_3:
[----:B------:R-:W0:Y:S01]  /*0200*/  LDC.64 R6, c[0x0][0x380] ;  /* 0x0000e000ff067b82 */ /* 0x000e220000000a00 */
[----:B------:R-:W-:-:S07]  /*0210*/  CS2R R4, SRZ ;  /* 0x0000000000047805 */ /* 0x000fce000001ff00 */
.L_x_11:
[----:B0-----:R-:W-:-:S05]  /*0220*/  IMAD.WIDE.U32 R10, R29, 0x4, R6 ;  /* 0x000000041d0a7825 */ /* 0x001fca00078e0006 */
[----:B------:R-:W2:Y:S01]  /*0230*/  LDG.E R26, desc[UR6][R10.64] ;  /* 0x000000060a1a7981 */ /* 0x000ea2000c1e1900 */
[----:B------:R-:W-:Y:S01]  /*0240*/  VIADD R29, R29, UR4 ;  /* 0x000000041d1d7c36 */ /* 0x000fe20008000000 */
[----:B------:R-:W-:Y:S01]  /*0250*/  BSSY.RECONVERGENT B2, `(.L_x_7) ;  /* 0x0000005000027945 */ /* 0x000fe20003800200 */
[----:B------:R-:W-:-:S03]  /*0260*/  MOV R0, 0x2a0 ;  /* 0x000002a000007802 */ /* 0x000fc60000000f00 */
[----:B------:R-:W-:Y:S01]  /*0270*/  ISETP.GE.U32.AND P0, PT, R29, UR12, PT ;  /* 0x0000000c1d007c0c */ /* 0x000fe2000bf06070 */
[----:B--2---:R0:W1:-:S12]  /*0280*/  F2F.F64.F32 R8, R26 ;  /* 0x0000001a00087310 */ /* 0x0040580000201800 */
[----:B01----:R-:W-:Y:S05]  /*0290*/  CALL.REL.NOINC `($_Z17total_loss_kernelILj1EEvPfPdi9ErrorType$__internal_accurate_pow) ;  /* 0x0000000000947944 */ /* 0x003fea0003c00000 */
[----:B------:R-:W-:Y:S05]  /*02a0*/  BSYNC.RECONVERGENT B2 ;  /* 0x0000000000027941 */ /* 0x000fea0003800200 */
.L_x_7:
[----:B------:R-:W-:Y:S01]  /*02b0*/  DADD R10, R8, 2 ;  /* 0x40000000080a7429 */ /* 0x000fe20000000000 */
[----:B------:R-:W-:Y:S01]  /*02c0*/  FSETP.NEU.AND P1, PT, R26, RZ, PT ;  /* 0x000000ff1a00720b */ /* 0x000fe20003f2d000 */
[----:B------:R-:W-:Y:S08]  /*02d0*/  BSSY.RECONVERGENT B2, `(.L_x_8) ;  /* 0x000000e000027945 */ /* 0x000ff00003800200 */
[----:B------:R-:W-:-:S02]  /*02e0*/  LOP3.LUT R10, R11, 0x7ff00000, RZ, 0xc0, !PT ;  /* 0x7ff000000b0a7812 */ /* 0x000fc400078ec0ff */
[----:B------:R-:W-:Y:S02]  /*02f0*/  FSEL R11, R14, RZ, P1 ;  /* 0x000000ff0e0b7208 */ /* 0x000fe40000800000 */
[----:B------:R-:W-:Y:S02]  /*0300*/  ISETP.NE.AND P2, PT, R10, 0x7ff00000, PT ;  /* 0x7ff000000a00780c */ /* 0x000fe40003f45270 */
[----:B------:R-:W-:-:S11]  /*0310*/  FSEL R10, R12, RZ, P1 ;  /* 0x000000ff0c0a7208 */ /* 0x000fd60000800000 */
[----:B------:R-:W-:Y:S05]  /*0320*/  @P2 BRA `(.L_x_9) ;  /* 0x0000000000202947 */ /* 0x000fea0003800000 */
[----:B------:R-:W-:-:S13]  /*0330*/  FSETP.NAN.AND P1, PT, R26, R26, PT ;  /* 0x0000001a1a00720b */ /* 0x000fda0003f28000 */
[----:B------:R-:W-:Y:S05]  /*0340*/  @P1 BRA `(.L_x_10) ;  /* 0x0000000000141947 */ /* 0x000fea0003800000 */
[----:B------:R-:W-:-:S14]  /*0350*/  DSETP.NEU.AND P1, PT, |R8|, +INF , PT ;  /* 0x7ff000000800742a */ /* 0x000fdc0003f2d200 */
[----:B------:R-:W-:Y:S05]  /*0360*/  @P1 BRA `(.L_x_9) ;  /* 0x0000000000101947 */ /* 0x000fea0003800000 */
[----:B------:R-:W-:Y:S02]  /*0370*/  IMAD.MOV.U32 R10, RZ, RZ, 0x0 ;  /* 0x00000000ff0a7424 */ /* 0x000fe400078e00ff */
[----:B------:R-:W-:Y:S01]  /*0380*/  IMAD.MOV.U32 R11, RZ, RZ, 0x7ff00000 ;  /* 0x7ff00000ff0b7424 */ /* 0x000fe200078e00ff */
[----:B------:R-:W-:Y:S06]  /*0390*/  BRA `(.L_x_9) ;  /* 0x0000000000047947 */ /* 0x000fec0003800000 */
.L_x_10:
[----:B------:R-:W-:-:S11]  /*03a0*/  DADD R10, R8, 2 ;  /* 0x40000000080a7429 */ /* 0x000fd60000000000 */
.L_x_9:
[----:B------:R-:W-:Y:S05]  /*03b0*/  BSYNC.RECONVERGENT B2 ;  /* 0x0000000000027941 */ /* 0x000fea0003800200 */
.L_x_8:
[----:B------:R-:W-:-:S04]  /*03c0*/  FSETP.NEU.AND P1, PT, R26, 1, PT ;  /* 0x3f8000001a00780b */ /* 0x000fc80003f2d000 */
[----:B------:R-:W-:Y:S02]  /*03d0*/  FSEL R8, R10, RZ, P1 ;  /* 0x000000ff0a087208 */ /* 0x000fe40000800000 */
[----:B------:R-:W-:-:S06]  /*03e0*/  FSEL R9, R11, 1.875, P1 ;  /* 0x3ff000000b097808 */ /* 0x000fcc0000800000 */
[----:B------:R-:W-:Y:S01]  /*03f0*/  DADD R4, R4, R8 ;  /* 0x0000000004047229 */ /* 0x000fe20000000008 */
[----:B------:R-:W-:Y:S10]  /*0400*/  @!P0 BRA `(.L_x_11) ;  /* 0xfffffffc00848947 */ /* 0x000ff4000383ffff */
.L_x_6:
[----:B------:R-:W-:Y:S05]  /*0410*/  BSYNC.RECONVERGENT B0 ;  /* 0x0000000000007941 */ /* 0x000fea0003800200 */
.L_x_2:
[----:B------:R0:W-:Y:S02]  /*0420*/  STS.64 [R27], R4 ;  /* 0x000000041b007388 */ /* 0x0001e40000000a00 */
.L_x_1:
[----:B------:R-:W-:Y:S05]  /*0430*/  BSYNC.RECONVERGENT B1 ;  /* 0x0000000000017941 */ /* 0x000fea0003800200 */
.L_x_0:
[----:B------:R-:W-:Y:S01]  /*0440*/  BAR.SYNC.DEFER_BLOCKING 0x0 ;  /* 0x0000000000007b1d */ /* 0x000fe20000010000 */
[----:B------:R-:W-:-:S13]  /*0450*/  ISETP.NE.AND P0, PT, R2, RZ, PT ;  /* 0x000000ff0200720c */ /* 0x000fda0003f05270 */
[----:B------:R-:W-:Y:S05]  /*0460*/  @P0 EXIT ;  /* 0x000000000000094d */ /* 0x000fea0003800000 */
[----:B------:R-:W1:Y:S01]  /*0470*/  S2UR UR5, SR_CgaCtaId ;  /* 0x00000000000579c3 */ /* 0x000e620000008800 */
[----:B------:R-:W-:-:S07]  /*0480*/  UMOV UR4, 0x400 ;  /* 0x0000040000047882 */ /* 0x000fce0000000000 */
[----:B------:R-:W2:Y:S01]  /*0490*/  LDC.64 R6, c[0x0][0x388] ;  /* 0x0000e200ff067b82 */ /* 0x000ea20000000a00 */
[----:B-1----:R-:W-:Y:S01]  /*04a0*/  ULEA UR4, UR5, UR4, 0x18 ;  /* 0x0000000405047291 */ /* 0x002fe2000f8ec0ff */
[----:B--2---:R-:W-:-:S08]  /*04b0*/  IMAD.WIDE.U32 R2, R3, 0x8, R6 ;  /* 0x0000000803027825 */ /* 0x004fd000078e0006 */
[----:B0-----:R-:W0:Y:S04]  /*04c0*/  LDS.64 R4, [UR4] ;  /* 0x00000004ff047984 */ /* 0x001e280008000a00 */
[----:B0-----:R-:W-:Y:S01]  /*04d0*/  STG.E.64 desc[UR6][R2.64], R4 ;  /* 0x0000000402007986 */ /* 0x001fe2000c101b06 */
[----:B------:R-:W-:Y:S05]  /*04e0*/  EXIT ;  /* 0x000000000000794d */ /* 0x000fea0003800000 */
        .type           $_Z17total_loss_kernelILj1EEvPfPdi9ErrorType$__internal_accurate_pow,@function
        .size           $_Z17total_loss_kernelILj1EEvPfPdi9ErrorType$__internal_accurate_pow,(.L_x_166 - $_Z17total_loss_kernelILj1EEvPfPdi9ErrorType$__internal_accurate_pow)
$_Z17total_loss_kernelILj1EEvPfPdi9ErrorType$__internal_accurate_pow:
[----:B------:R-:W-:Y:S01]  /*04f0*/  DADD R16, -RZ, |R8| ;  /* 0x00000000ff107229 */ /* 0x000fe20000000508 */
[----:B------:R-:W-:Y:S01]  /*0500*/  IMAD.MOV.U32 R14, RZ, RZ, RZ ;  /* 0x000000ffff0e7224 */ /* 0x000fe200078e00ff */
[----:B------:R-:W-:Y:S01]  /*0510*/  UMOV UR8, 0x7d2cafe2 ;  /* 0x7d2cafe200087882 */ /* 0x000fe20000000000 */
[----:B------:R-:W-:Y:S01]  /*0520*/  UMOV UR9, 0x3eb0f5ff ;  /* 0x3eb0f5ff00097882 */ /* 0x000fe20000000000 */
[----:B------:R-:W-:Y:S01]  /*0530*/  UMOV UR10, 0x3b39803f ;  /* 0x3b39803f000a7882 */ /* 0x000fe20000000000 */
[----:B------:R-:W-:-:S05]  /*0540*/  UMOV UR11, 0x3c7abc9e ;  /* 0x3c7abc9e000b7882 */ /* 0x000fca0000000000 */
[----:B------:R-:W-:Y:S01]  /*0550*/  ISETP.GT.U32.AND P1, PT, R17, 0xfffff, PT ;  /* 0x000fffff1100780c */ /* 0x000fe20003f24070 */
[--C-:B------:R-:W-:Y:S01]  /*0560*/  IMAD.MOV.U32 R10, RZ, RZ, R17.reuse ;  /* 0x000000ffff0a7224 */ /* 0x100fe200078e0011 */
[----:B------:R-:W-:-:S11]  /*0570*/  SHF.R.U32.HI R28, RZ, 0x14, R17 ;  /* 0x00000014ff1c7819 */ /* 0x000fd60000011611 */
[----:B------:R-:W-:-:S10]  /*0580*/  @!P1 DMUL R20, R16, 1.80143985094819840000e+16 ;  /* 0x4350000010149828 */ /* 0x000fd40000000000 */
[----:B------:R-:W-:Y:S01]  /*0590*/  @!P1 IMAD.MOV.U32 R10, RZ, RZ, R21 ;  /* 0x000000ffff0a9224 */ /* 0x000fe200078e0015 */
[----:B------:R-:W-:Y:S01]  /*05a0*/  @!P1 LEA.HI R28, R21, 0xffffffca, RZ, 0xc ;  /* 0xffffffca151c9811 */ /* 0x000fe200078f60ff */
[----:B------:R-:W-:-:S03]  /*05b0*/  @!P1 IMAD.MOV.U32 R16, RZ, RZ, R20 ;  /* 0x000000ffff109224 */ /* 0x000fc600078e0014 */
[----:B------:R-:W-:Y:S01]  /*05c0*/  LOP3.LUT R10, R10, 0x800fffff, RZ, 0xc0, !PT ;  /* 0x800fffff0a0a7812 */ /* 0x000fe200078ec0ff */
[----:B------:R-:W-:-:S03]  /*05d0*/  IMAD.MOV.U32 R18, RZ, RZ, R16 ;  /* 0x000000ffff127224 */ /* 0x000fc600078e0010 */
[----:B------:R-:W-:-:S04]  /*05e0*/  LOP3.LUT R19, R10, 0x3ff00000, RZ, 0xfc, !PT ;  /* 0x3ff000000a137812 */ /* 0x000fc800078efcff */
[----:B------:R-:W-:-:S13]  /*05f0*/  ISETP.GE.U32.AND P2, PT, R19, 0x3ff6a09f, PT ;  /* 0x3ff6a09f1300780c */ /* 0x000fda0003f46070 */
[----:B------:R-:W-:-:S04]  /*0600*/  @P2 VIADD R11, R19, 0xfff00000 ;  /* 0xfff00000130b2836 */ /* 0x000fc80000000000 */
[----:B------:R-:W-:-:S06]  /*0610*/  @P2 IMAD.MOV.U32 R19, RZ, RZ, R11 ;  /* 0x000000ffff132224 */ /* 0x000fcc00078e000b */
[C---:B------:R-:W-:Y:S02]  /*0620*/  DADD R22, R18.reuse, 1 ;  /* 0x3ff0000012167429 */ /* 0x040fe40000000000 */
[----:B------:R-:W-:-:S04]  /*0630*/  DADD R18, R18, -1 ;  /* 0xbff0000012127429 */ /* 0x000fc80000000000 */
[----:B------:R-:W0:Y:S02]  /*0640*/  MUFU.RCP64H R15, R23 ;  /* 0x00000017000f7308 */ /* 0x000e240000001800 */
[----:B0-----:R-:W-:-:S08]  /*0650*/  DFMA R10, -R22, R14, 1 ;  /* 0x3ff00000160a742b */ /* 0x001fd0000000010e */
[----:B------:R-:W-:-:S08]  /*0660*/  DFMA R10, R10, R10, R10 ;  /* 0x0000000a0a0a722b */ /* 0x000fd0000000000a */
[----:B------:R-:W-:-:S08]  /*0670*/  DFMA R14, R14, R10, R14 ;  /* 0x0000000a0e0e722b */ /* 0x000fd0000000000e */
[----:B------:R-:W-:-:S08]  /*0680*/  DMUL R10, R18, R14 ;  /* 0x0000000e120a7228 */ /* 0x000fd00000000000 */
[----:B------:R-:W-:-:S08]  /*0690*/  DFMA R10, R18, R14, R10 ;  /* 0x0000000e120a722b */ /* 0x000fd0000000000a */
[----:B------:R-:W-:Y:S02]  /*06a0*/  DADD R12, R18, -R10 ;  /* 0x00000000120c7229 */ /* 0x000fe4000000080a */
[----:B------:R-:W-:-:S06]  /*06b0*/  DMUL R22, R10, R10 ;  /* 0x0000000a0a167228 */ /* 0x000fcc0000000000 */
[----:B------:R-:W-:-:S08]  /*06c0*/  DADD R12, R12, R12 ;  /* 0x000000000c0c7229 */ /* 0x000fd0000000000c */
[----:B------:R-:W-:Y:S01]  /*06d0*/  DFMA R12, R18, -R10, R12 ;  /* 0x8000000a120c722b */ /* 0x000fe2000000000c */
[----:B------:R-:W-:Y:S02]  /*06e0*/  IMAD.MOV.U32 R18, RZ, RZ, 0x41ad3b5a ;  /* 0x41ad3b5aff127424 */ /* 0x000fe400078e00ff */
[----:B------:R-:W-:-:S05]  /*06f0*/  IMAD.MOV.U32 R19, RZ, RZ, 0x3ed0f5d2 ;  /* 0x3ed0f5d2ff137424 */ /* 0x000fca00078e00ff */
[----:B------:R-:W-:Y:S02]  /*0700*/  DMUL R12, R14, R12 ;  /* 0x0000000c0e0c7228 */ /* 0x000fe40000000000 */
[----:B------:R-:W-:Y:S01]  /*0710*/  DFMA R18, R22, UR8, R18 ;  /* 0x0000000816127c2b */ /* 0x000fe20008000012 */
[----:B------:R-:W-:Y:S01]  /*0720*/  UMOV UR8, 0x75488a3f ;  /* 0x75488a3f00087882 */ /* 0x000fe20000000000 */
[----:B------:R-:W-:-:S06]  /*0730*/  UMOV UR9, 0x3ef3b20a ;  /* 0x3ef3b20a00097882 */ /* 0x000fcc0000000000 */
[----:B------:R-:W-:Y:S01]  /*0740*/  DFMA R18, R22, R18, UR8 ;  /* 0x0000000816127e2b */ /* 0x000fe20008000012 */
[----:B------:R-:W-:Y:S01]  /*0750*/  UMOV UR8, 0xe4faecd5 ;  /* 0xe4faecd500087882 */ /* 0x000fe20000000000 */
[----:B------:R-:W-:Y:S01]  /*0760*/  UMOV UR9, 0x3f1745cd ;  /* 0x3f1745cd00097882 */ /* 0x000fe20000000000 */
[----:B------:R-:W-:Y:S02]  /*0770*/  VIADD R21, R13, 0x100000 ;  /* 0x001000000d157836 */ /* 0x000fe40000000000 */
[----:B------:R-:W-:-:S03]  /*0780*/  IMAD.MOV.U32 R20, RZ, RZ, R12 ;  /* 0x000000ffff147224 */ /* 0x000fc600078e000c */
[----:B------:R-:W-:Y:S01]  /*0790*/  DFMA R18, R22, R18, UR8 ;  /* 0x0000000816127e2b */ /* 0x000fe20008000012 */
[----:B------:R-:W-:Y:S01]  /*07a0*/  UMOV UR8, 0x258a578b ;  /* 0x258a578b00087882 */ /* 0x000fe20000000000 */
[----:B------:R-:W-:-:S06]  /*07b0*/  UMOV UR9, 0x3f3c71c7 ;  /* 0x3f3c71c700097882 */ /* 0x000fcc0000000000 */
        /* <DEDUP_REMOVED lines=9> */
[----:B------:R-:W-:-:S08]  /*0850*/  DFMA R14, R22, R18, UR8 ;  /* 0x00000008160e7e2b */ /* 0x000fd00008000012 */
[----:B------:R-:W-:Y:S01]  /*0860*/  DADD R16, -R14, UR8 ;  /* 0x000000080e107e29 */ /* 0x000fe20008000100 */
[----:B------:R-:W-:Y:S01]  /*0870*/  UMOV UR8, 0xb9e7b0 ;  /* 0x00b9e7b000087882 */ /* 0x000fe20000000000 */
[----:B------:R-:W-:-:S06]  /*0880*/  UMOV UR9, 0x3c46a4cb ;  /* 0x3c46a4cb00097882 */ /* 0x000fcc0000000000 */
[----:B------:R-:W-:Y:S02]  /*0890*/  DFMA R16, R22, R18, R16 ;  /* 0x000000121610722b */ /* 0x000fe40000000010 */
[----:B------:R-:W-:-:S06]  /*08a0*/  DMUL R18, R10, R10 ;  /* 0x0000000a0a127228 */ /* 0x000fcc0000000000 */
[----:B------:R-:W-:Y:S01]  /*08b0*/  DADD R16, R16, -UR8 ;  /* 0x8000000810107e29 */ /* 0x000fe20008000000 */
[----:B------:R-:W-:Y:S01]  /*08c0*/  UMOV UR8, 0x80000000 ;  /* 0x8000000000087882 */ /* 0x000fe20000000000 */
[----:B------:R-:W-:Y:S01]  /*08d0*/  DFMA R22, R10, R10, -R18 ;  /* 0x0000000a0a16722b */ /* 0x000fe20000000812 */
[----:B------:R-:W-:-:S07]  /*08e0*/  UMOV UR9, 0x43300000 ;  /* 0x4330000000097882 */ /* 0x000fce0000000000 */
[C---:B------:R-:W-:Y:S02]  /*08f0*/  DFMA R20, R10.reuse, R20, R22 ;  /* 0x000000140a14722b */ /* 0x040fe40000000016 */
[----:B------:R-:W-:-:S08]  /*0900*/  DMUL R22, R10, R18 ;  /* 0x000000120a167228 */ /* 0x000fd00000000000 */
[----:B------:R-:W-:-:S08]  /*0910*/  DFMA R24, R10, R18, -R22 ;  /* 0x000000120a18722b */ /* 0x000fd00000000816 */
[----:B------:R-:W-:Y:S02]  /*0920*/  DFMA R24, R12, R18, R24 ;  /* 0x000000120c18722b */ /* 0x000fe40000000018 */
[----:B------:R-:W-:-:S06]  /*0930*/  DADD R18, R14, R16 ;  /* 0x000000000e127229 */ /* 0x000fcc0000000010 */
[----:B------:R-:W-:Y:S02]  /*0940*/  DFMA R20, R10, R20, R24 ;  /* 0x000000140a14722b */ /* 0x000fe40000000018 */
[----:B------:R-:W-:-:S08]  /*0950*/  DADD R24, R14, -R18 ;  /* 0x000000000e187229 */ /* 0x000fd00000000812 */
[----:B------:R-:W-:Y:S02]  /*0960*/  DADD R24, R16, R24 ;  /* 0x0000000010187229 */ /* 0x000fe40000000018 */
[----:B------:R-:W-:-:S08]  /*0970*/  DMUL R16, R18, R22 ;  /* 0x0000001612107228 */ /* 0x000fd00000000000 */
[----:B------:R-:W-:-:S08]  /*0980*/  DFMA R14, R18, R22, -R16 ;  /* 0x00000016120e722b */ /* 0x000fd00000000810 */
[----:B------:R-:W-:-:S08]  /*0990*/  DFMA R14, R18, R20, R14 ;  /* 0x00000014120e722b */ /* 0x000fd0000000000e */
[----:B------:R-:W-:-:S08]  /*09a0*/  DFMA R24, R24, R22, R14 ;  /* 0x000000161818722b */ /* 0x000fd0000000000e */
[----:B------:R-:W-:-:S08]  /*09b0*/  DADD R18, R16, R24 ;  /* 0x0000000010127229 */ /* 0x000fd00000000018 */
[--C-:B------:R-:W-:Y:S02]  /*09c0*/  DADD R14, R10, R18.reuse ;  /* 0x000000000a0e7229 */ /* 0x100fe40000000012 */
[----:B------:R-:W-:-:S06]  /*09d0*/  DADD R16, R16, -R18 ;  /* 0x0000000010107229 */ /* 0x000fcc0000000812 */
[----:B------:R-:W-:Y:S02]  /*09e0*/  DADD R10, R10, -R14 ;  /* 0x000000000a0a7229 */ /* 0x000fe4000000080e */
[----:B------:R-:W-:-:S06]  /*09f0*/  DADD R16, R24, R16 ;  /* 0x0000000018107229 */ /* 0x000fcc0000000010 */
[----:B------:R-:W-:-:S08]  /*0a00*/  DADD R10, R18, R10 ;  /* 0x00000000120a7229 */ /* 0x000fd0000000000a */
[----:B------:R-:W-:Y:S01]  /*0a10*/  DADD R10, R16, R10 ;  /* 0x00000000100a7229 */ /* 0x000fe2000000000a */
[C---:B------:R-:W-:Y:S02]  /*0a20*/  VIADD R16, R28.reuse, 0xfffffc01 ;  /* 0xfffffc011c107836 */ /* 0x040fe40000000000 */
[----:B------:R-:W-:-:S05]  /*0a30*/  @P2 VIADD R16, R28, 0xfffffc02 ;  /* 0xfffffc021c102836 */ /* 0x000fca0000000000 */
[----:B------:R-:W-:Y:S01]  /*0a40*/  DADD R18, R12, R10 ;  /* 0x000000000c127229 */ /* 0x000fe2000000000a */
[----:B------:R-:W-:Y:S01]  /*0a50*/  LOP3.LUT R12, R16, 0x80000000, RZ, 0x3c, !PT ;  /* 0x80000000100c7812 */ /* 0x000fe200078e3cff */
[----:B------:R-:W-:-:S06]  /*0a60*/  IMAD.MOV.U32 R13, RZ, RZ, 0x43300000 ;  /* 0x43300000ff0d7424 */ /* 0x000fcc00078e00ff */
[----:B------:R-:W-:Y:S02]  /*0a70*/  DADD R16, R14, R18 ;  /* 0x000000000e107229 */ /* 0x000fe40000000012 */
[----:B------:R-:W-:Y:S01]  /*0a80*/  DADD R12, R12, -UR8 ;  /* 0x800000080c0c7e29 */ /* 0x000fe20008000000 */
[----:B------:R-:W-:Y:S01]  /*0a90*/  UMOV UR8, 0xfefa39ef ;  /* 0xfefa39ef00087882 */ /* 0x000fe20000000000 */
[----:B------:R-:W-:-:S04]  /*0aa0*/  UMOV UR9, 0x3fe62e42 ;  /* 0x3fe62e4200097882 */ /* 0x000fc80000000000 */
[--C-:B------:R-:W-:Y:S02]  /*0ab0*/  DADD R20, R14, -R16.reuse ;  /* 0x000000000e147229 */ /* 0x100fe40000000810 */
[----:B------:R-:W-:-:S06]  /*0ac0*/  DFMA R10, R12, UR8, R16 ;  /* 0x000000080c0a7c2b */ /* 0x000fcc0008000010 */
[----:B------:R-:W-:Y:S02]  /*0ad0*/  DADD R20, R18, R20 ;  /* 0x0000000012147229 */ /* 0x000fe40000000014 */
[----:B------:R-:W-:-:S08]  /*0ae0*/  DFMA R14, R12, -UR8, R10 ;  /* 0x800000080c0e7c2b */ /* 0x000fd0000800000a */
[----:B------:R-:W-:-:S08]  /*0af0*/  DADD R14, -R16, R14 ;  /* 0x00000000100e7229 */ /* 0x000fd0000000010e */
[----:B------:R-:W-:-:S08]  /*0b00*/  DADD R14, R20, -R14 ;  /* 0x00000000140e7229 */ /* 0x000fd0000000080e */
[----:B------:R-:W-:-:S08]  /*0b10*/  DFMA R14, R12, UR10, R14 ;  /* 0x0000000a0c0e7c2b */ /* 0x000fd0000800000e */
[----:B------:R-:W-:-:S08]  /*0b20*/  DADD R12, R10, R14 ;  /* 0x000000000a0c7229 */ /* 0x000fd0000000000e */
[----:B------:R-:W-:Y:S02]  /*0b30*/  DADD R10, R10, -R12 ;  /* 0x000000000a0a7229 */ /* 0x000fe4000000080c */
[----:B------:R-:W-:-:S06]  /*0b40*/  DMUL R20, R12, 2 ;  /* 0x400000000c147828 */ /* 0x000fcc0000000000 */
[----:B------:R-:W-:Y:S02]  /*0b50*/  DADD R14, R14, R10 ;  /* 0x000000000e0e7229 */ /* 0x000fe4000000000a */
[----:B------:R-:W-:Y:S01]  /*0b60*/  DFMA R12, R12, 2, -R20 ;  /* 0x400000000c0c782b */ /* 0x000fe20000000814 */
[----:B------:R-:W-:Y:S02]  /*0b70*/  IMAD.MOV.U32 R10, RZ, RZ, 0x652b82fe ;  /* 0x652b82feff0a7424 */ /* 0x000fe400078e00ff */
[----:B------:R-:W-:-:S05]  /*0b80*/  IMAD.MOV.U32 R11, RZ, RZ, 0x3ff71547 ;  /* 0x3ff71547ff0b7424 */ /* 0x000fca00078e00ff */
[----:B------:R-:W-:-:S08]  /*0b90*/  DFMA R14, R14, 2, R12 ;  /* 0x400000000e0e782b */ /* 0x000fd0000000000c */
[----:B------:R-:W-:-:S08]  /*0ba0*/  DADD R12, R20, R14 ;  /* 0x00000000140c7229 */ /* 0x000fd0000000000e */
[----:B------:R-:W-:Y:S02]  /*0bb0*/  DFMA R10, R12, R10, 6.75539944105574400000e+15 ;  /* 0x433800000c0a742b */ /* 0x000fe4000000000a */
[----:B------:R-:W-:Y:S01]  /*0bc0*/  FSETP.GEU.AND P1, PT, |R13|, 4.1917929649353027344, PT ;  /* 0x4086232b0d00780b */ /* 0x000fe20003f2e200 */
[----:B------:R-:W-:-:S05]  /*0bd0*/  DADD R20, R20, -R12 ;  /* 0x0000000014147229 */ /* 0x000fca000000080c */
[----:B------:R-:W-:-:S03]  /*0be0*/  DADD R18, R10, -6.75539944105574400000e+15 ;  /* 0xc33800000a127429 */ /* 0x000fc60000000000 */
[----:B------:R-:W-:-:S05]  /*0bf0*/  DADD R14, R14, R20 ;  /* 0x000000000e0e7229 */ /* 0x000fca0000000014 */
[----:B------:R-:W-:Y:S01]  /*0c00*/  DFMA R16, R18, -UR8, R12 ;  /* 0x8000000812107c2b */ /* 0x000fe2000800000c */
[----:B------:R-:W-:Y:S01]  /*0c10*/  UMOV UR8, 0x3b39803f ;  /* 0x3b39803f00087882 */ /* 0x000fe20000000000 */
[----:B------:R-:W-:-:S06]  /*0c20*/  UMOV UR9, 0x3c7abc9e ;  /* 0x3c7abc9e00097882 */ /* 0x000fcc0000000000 */
[----:B------:R-:W-:Y:S01]  /*0c30*/  DFMA R16, R18, -UR8, R16 ;  /* 0x8000000812107c2b */ /* 0x000fe20008000010 */
[----:B------:R-:W-:Y:S01]  /*0c40*/  UMOV UR8, 0x69ce2bdf ;  /* 0x69ce2bdf00087882 */ /* 0x000fe20000000000 */
[----:B------:R-:W-:Y:S01]  /*0c50*/  IMAD.MOV.U32 R18, RZ, RZ, -0x35dec16 ;  /* 0xfca213eaff127424 */ /* 0x000fe200078e00ff */
[----:B------:R-:W-:Y:S01]  /*0c60*/  UMOV UR9, 0x3e5ade15 ;  /* 0x3e5ade1500097882 */ /* 0x000fe20000000000 */
[----:B------:R-:W-:-:S06]  /*0c70*/  IMAD.MOV.U32 R19, RZ, RZ, 0x3e928af3 ;  /* 0x3e928af3ff137424 */ /* 0x000fcc00078e00ff */
[----:B------:R-:W-:Y:S01]  /*0c80*/  DFMA R18, R16, UR8, R18 ;  /* 0x0000000810127c2b */ /* 0x000fe20008000012 */
        /* <DEDUP_REMOVED lines=24> */
[----:B------:R-:W-:-:S08]  /*0e10*/  DFMA R18, R16, R18, 1 ;  /* 0x3ff000001012742b */ /* 0x000fd00000000012 */
[----:B------:R-:W-:-:S10]  /*0e20*/  DFMA R18, R16, R18, 1 ;  /* 0x3ff000001012742b */ /* 0x000fd40000000012 */
[----:B------:R-:W-:Y:S02]  /*0e30*/  IMAD R17, R10, 0x100000, R19 ;  /* 0x001000000a117824 */ /* 0x000fe400078e0213 */
[----:B------:R-:W-:Y:S01]  /*0e40*/  IMAD.MOV.U32 R16, RZ, RZ, R18 ;  /* 0x000000ffff107224 */ /* 0x000fe200078e0012 */
[----:B------:R-:W-:Y:S06]  /*0e50*/  @!P1 BRA `(.L_x_12) ;  /* 0x0000000000309947 */ /* 0x000fec0003800000 */
[----:B------:R-:W-:Y:S01]  /*0e60*/  FSETP.GEU.AND P2, PT, |R13|, 4.2275390625, PT ;  /* 0x408748000d00780b */ /* 0x000fe20003f4e200 */
[C---:B------:R-:W-:Y:S02]  /*0e70*/  DADD R16, R12.reuse, +INF ;  /* 0x7ff000000c107429 */ /* 0x040fe40000000000 */
[----:B------:R-:W-:-:S08]  /*0e80*/  DSETP.GEU.AND P1, PT, R12, RZ, PT ;  /* 0x000000ff0c00722a */ /* 0x000fd00003f2e000 */
[----:B------:R-:W-:Y:S02]  /*0e90*/  FSEL R16, R16, RZ, P1 ;  /* 0x000000ff10107208 */ /* 0x000fe40000800000 */
[----:B------:R-:W-:Y:S02]  /*0ea0*/  @!P2 LEA.HI R11, R10, R10, RZ, 0x1 ;  /* 0x0000000a0a0ba211 */ /* 0x000fe400078f08ff */
[----:B------:R-:W-:Y:S02]  /*0eb0*/  FSEL R17, R17, RZ, P1 ;  /* 0x000000ff11117208 */ /* 0x000fe40000800000 */
[----:B------:R-:W-:-:S05]  /*0ec0*/  @!P2 SHF.R.S32.HI R11, RZ, 0x1, R11 ;  /* 0x00000001ff0ba819 */ /* 0x000fca000001140b */
[----:B------:R-:W-:Y:S02]  /*0ed0*/  @!P2 IMAD.IADD R10, R10, 0x1, -R11 ;  /* 0x000000010a0aa824 */ /* 0x000fe400078e0a0b */
[----:B------:R-:W-:-:S03]  /*0ee0*/  @!P2 IMAD R19, R11, 0x100000, R19 ;  /* 0x001000000b13a824 */ /* 0x000fc600078e0213 */
[----:B------:R-:W-:Y:S01]  /*0ef0*/  @!P2 LEA R11, R10, 0x3ff00000, 0x14 ;  /* 0x3ff000000a0ba811 */ /* 0x000fe200078ea0ff */
[----:B------:R-:W-:-:S06]  /*0f00*/  @!P2 IMAD.MOV.U32 R10, RZ, RZ, RZ ;  /* 0x000000ffff0aa224 */ /* 0x000fcc00078e00ff */
[----:B------:R-:W-:-:S11]  /*0f10*/  @!P2 DMUL R16, R18, R10 ;  /* 0x0000000a1210a228 */ /* 0x000fd60000000000 */
.L_x_12:
[----:B------:R-:W-:Y:S01]  /*0f20*/  DFMA R14, R14, R16, R16 ;  /* 0x000000100e0e722b */ /* 0x000fe20000000010 */
[----:B------:R-:W-:Y:S01]  /*0f30*/  IMAD.MOV.U32 R10, RZ, RZ, R0 ;  /* 0x000000ffff0a7224 */ /* 0x000fe200078e0000 */
[----:B------:R-:W-:Y:S01]  /*0f40*/  DSETP.NEU.AND P1, PT, |R16|, +INF , PT ;  /* 0x7ff000001000742a */ /* 0x000fe20003f2d200 */
[----:B------:R-:W-:-:S07]  /*0f50*/  IMAD.MOV.U32 R11, RZ, RZ, 0x0 ;  /* 0x00000000ff0b7424 */ /* 0x000fce00078e00ff */
[----:B------:R-:W-:Y:S02]  /*0f60*/  FSEL R12, R16, R14, !P1 ;  /* 0x0000000e100c7208 */ /* 0x000fe40004800000 */
[----:B------:R-:W-:Y:S01]  /*0f70*/  FSEL R14, R17, R15, !P1 ;  /* 0x0000000f110e7208 */ /* 0x000fe20004800000 */
[----:B------:R-:W-:Y:S06]  /*0f80*/  RET.REL.NODEC R10 `(_Z17total_loss_kernelILj1EEvPfPdi9ErrorType) ;  /* 0xfffffff00a1c7950 */ /* 0x000fec0003c3ffff */
.L_x_13:
[----:B------:R-:W-:-:S00]  /*0f90*/  BRA `(.L_x_13) ;  /* 0xfffffffc00fc7947 */ /* 0x000fc0000383ffff */
[----:B------:R-:W-:-:S00]  /*0fa0*/  NOP ;  /* 0x0000000000007918 */ /* 0x000fc00000000000 */
        /* <DEDUP_REMOVED lines=13> */
.L_x_166:


//--------------------- .text._Z17total_loss_kernelILj2EEvPfPdi9ErrorType --------------------------
	.section	.text._Z17total_loss_kernelILj2EEvPfPdi9ErrorType,"ax",@progbits
	.align	128
        .global         _Z17total_loss_kernelILj2EEvPfPdi9ErrorType
        .type           _Z17total_loss_kernelILj2EEvPfPdi9ErrorType,@function
        .size           _Z17total_loss_kernelILj2EEvPfPdi9ErrorType,(.L_x_167 - _Z17total_loss_kernelILj2EEvPfPdi9ErrorType)
        .other          _Z17total_loss_kernelILj2EEvPfPdi9ErrorType,@"STO_CUDA_ENTRY STV_DEFAULT"
_Z17total_loss_kernelILj2EEvPfPdi9ErrorType:
.text._Z17total_loss_kernelILj2EEvPfPdi9ErrorType:
[----:B------:R-:W-:Y:S08]  /*0000*/  LDC R1, c[0x0][0x37c] ;  /* 0x0000df00ff017b82 */ /* 0x000ff00000000800 */
[----:B------:R-:W0:Y:S01]  /*0010*/  S2UR UR5, SR_CgaCtaId ;  /* 0x00000000000579c3 */ /* 0x000e220000008800 */
[----:B------:R-:W1:Y:S01]  /*0020*/  S2R R24, SR_TID.X ;  /* 0x0000000000187919 */ /* 0x000e620000002100 */
[----:B------:R-:W-:Y:S01]  /*0030*/  UMOV UR4, 0x400 ;  /* 0x0000040000047882 */ /* 0x000fe20000000000 */
[----:B------:R-:W2:Y:S01]  /*0040*/  LDCU.64 UR6, c[0x0][0x358] ;  /* 0x00006b00ff0677ac */ /* 0x000ea20008000a00 */
[----:B------:R-:W-:Y:S01]  /*0050*/  BSSY.RECONVERGENT B1, `(.L_x_14) ;  /* 0x000003e000017945 */ /* 0x000fe20003800200 */
[----:B------:R-:W3:Y:S01]  /*0060*/  S2R R25, SR_CTAID.X ;  /* 0x0000000000197919 */ /* 0x000ee20000002500 */
[----:B------:R-:W4:Y:S02]  /*0070*/  LDCU UR12, c[0x0][0x390] ;  /* 0x00007200ff0c77ac */ /* 0x000f240008000800 */
[----:B------:R-:W2:Y:S01]  /*0080*/  LDC R26, c[0x0][0x370] ;  /* 0x0000dc00ff1a7b82 */ /* 0x000ea20000000800 */
[----:B0-----:R-:W-:Y:S01]  /*0090*/  ULEA UR4, UR5, UR4, 0x18 ;  /* 0x0000000405047291 */ /* 0x001fe2000f8ec0ff */
[----:B------:R-:W0:Y:S05]  /*00a0*/  LDCU UR5, c[0x0][0x390] ;  /* 0x00007200ff0577ac */ /* 0x000e2a0008000800 */
[----:B-1----:R-:W-:Y:S01]  /*00b0*/  LEA R27, R24, UR4, 0x3 ;  /* 0x00000004181b7c11 */ /* 0x002fe2000f8e18ff */
[----:B---3--:R-:W-:-:S04]  /*00c0*/  IMAD R29, R25, 0x2, R24 ;  /* 0x00000002191d7824 */ /* 0x008fc800078e0218 */
[----:B------:R1:W-:Y:S01]  /*00d0*/  STS.64 [R27], RZ ;  /* 0x000000ff1b007388 */ /* 0x0003e20000000a00 */
[----:B0-----:R-:W-:-:S13]  /*00e0*/  ISETP.GE.U32.AND P0, PT, R29, UR5, PT ;  /* 0x000000051d007c0c */ /* 0x001fda000bf06070 */
[----:B-12-4-:R-:W-:Y:S05]  /*00f0*/  @P0 BRA `(.L_x_15) ;  /* 0x0000000000cc0947 */ /* 0x016fea0003800000 */
[----:B------:R-:W0:Y:S01]  /*0100*/  LDCU UR4, c[0x0][0x394] ;  /* 0x00007280ff0477ac */ /* 0x000e220008000800 */
[----:B------:R-:W-:Y:S01]  /*0110*/  BSSY.RECONVERGENT B0, `(.L_x_16) ;  /* 0x0000030000007945 */ /* 0x000fe20003800200 */
[----:B0-----:R-:W-:-:S09]  /*0120*/  UISETP.NE.AND UP0, UPT, UR4, 0x1, UPT ;  /* 0x000000010400788c */ /* 0x001fd2000bf05270 */
[----:B------:R-:W-:Y:S05]  /*0130*/  BRA.U !UP0, `(.L_x_17) ;  /* 0x0000000108307547 */ /* 0x000fea000b800000 */
[----:B------:R-:W0:Y:S01]  /*0140*/  LDC.64 R8, c[0x0][0x380] ;  /* 0x0000e000ff087b82 */ /* 0x000e220000000a00 */
[----:B------:R-:W-:Y:S01]  /*0150*/  BSSY.RECONVERGENT B2, `(.L_x_18) ;  /* 0x0000009000027945 */ /* 0x000fe20003800200 */
[----:B------:R-:W-:-:S07]  /*0160*/  CS2R R2, SRZ ;  /* 0x0000000000027805 */ /* 0x000fce000001ff00 */
.L_x_19:
[----:B0-----:R-:W-:-:S06]  /*0170*/  IMAD.WIDE.U32 R4, R29, 0x4, R8 ;  /* 0x000000041d047825 */ /* 0x001fcc00078e0008 */
[----:B------:R-:W2:Y:S01]  /*0180*/  LDG.E R4, desc[UR6][R4.64] ;  /* 0x0000000604047981 */ /* 0x000ea2000c1e1900 */
[----:B------:R-:W-:-:S05]  /*0190*/  IMAD R29, R26, 0x2, R29 ;  /* 0x000000021a1d7824 */ /* 0x000fca00078e021d */
[----:B------:R-:W-:Y:S01]  /*01a0*/  ISETP.GE.U32.AND P0, PT, R29, UR5, PT ;  /* 0x000000051d007c0c */ /* 0x000fe2000bf06070 */
[----:B--2---:R-:W0:Y:S02]  /*01b0*/  F2F.F64.F32 R6, |R4| ;  /* 0x4000000400067310 */ /* 0x004e240000201800 */
[----:B0-----:R-:W-:-:S10]  /*01c0*/  DADD R2, R6, R2 ;  /* 0x0000000006027229 */ /* 0x001fd40000000002 */
[----:B------:R-:W-:Y:S05]  /*01d0*/  @!P0 BRA `(.L_x_19) ;  /* 0xfffffffc00e48947 */ /* 0x000fea000383ffff */
[----:B------:R-:W-:Y:S05]  /*01e0*/  BSYNC.RECONVERGENT B2 ;  /* 0x0000000000027941 */ /* 0x000fea0003800200 */
.L_x_18:
[----:B------:R-:W-:Y:S05]  /*01f0*/  BRA `(.L_x_20) ;  /* 0x0000000000847947 */ /* 0x000fea0003800000 */
.L_x_17:
[----:B------:R-:W0:Y:S01]  /*0200*/  LDC.64 R4, c[0x0][0x380] ;  /* 0x0000e000ff047b82 */ /* 0x000e220000000a00 */
[----:B------:R-:W-:-:S07]  /*0210*/  CS2R R2, SRZ ;  /* 0x0000000000027805 */ /* 0x000fce000001ff00 */
.L_x_25:
[----:B0-----:R-:W-:-:S05]  /*0220*/  IMAD.WIDE.U32 R8, R29, 0x4, R4 ;  /* 0x000000041d087825 */ /* 0x001fca00078e0004 */
[----:B------:R-:W2:Y:S01]  /*0230*/  LDG.E R28, desc[UR6][R8.64] ;  /* 0x00000006081c7981 */ /* 0x000ea2000c1e1900 */
[----:B------:R-:W-:Y:S01]  /*0240*/  IMAD R29, R26, 0x2, R29 ;  /* 0x000000021a1d7824 */ /* 0x000fe200078e021d */
[----:B------:R-:W-:Y:S01]  /*0250*/  BSSY.RECONVERGENT B2, `(.L_x_21) ;  /* 0x0000005000027945 */ /* 0x000fe20003800200 */
[----:B------:R-:W-:-:S03]  /*0260*/  MOV R0, 0x2a0 ;  /* 0x000002a000007802 */ /* 0x000fc60000000f00 */
[----:B------:R-:W-:Y:S01]  /*0270*/  ISETP.GE.U32.AND P0, PT, R29, UR12, PT ;  /* 0x0000000c1d007c0c */ /* 0x000fe2000bf06070 */
[----:B--2---:R0:W1:-:S12]  /*0280*/  F2F.F64.F32 R6, R28 ;  /* 0x0000001c00067310 */ /* 0x0040580000201800 */
[----:B01----:R-:W-:Y:S05]  /*0290*/  CALL.REL.NOINC `($_Z17total_loss_kernelILj2EEvPfPdi9ErrorType$__internal_accurate_pow) ;  /* 0x0000000000a47944 */ /* 0x003fea0003c00000 */
[----:B------:R-:W-:Y:S05]  /*02a0*/  BSYNC.RECONVERGENT B2 ;  /* 0x0000000000027941 */ /* 0x000fea0003800200 */
.L_x_21:
        /* <DEDUP_REMOVED lines=15> */
.L_x_24:
[----:B------:R-:W-:-:S11]  /*03a0*/  DADD R8, R6, 2 ;  /* 0x4000000006087429 */ /* 0x000fd60000000000 */
.L_x_23:
[----:B------:R-:W-:Y:S05]  /*03b0*/  BSYNC.RECONVERGENT B2 ;  /* 0x0000000000027941 */ /* 0x000fea0003800200 */
.L_x_22:
[----:B------:R-:W-:-:S04]  /*03c0*/  FSETP.NEU.AND P1, PT, R28, 1, PT ;  /* 0x3f8000001c00780b */ /* 0x000fc80003f2d000 */
[----:B------:R-:W-:Y:S02]  /*03d0*/  FSEL R6, R8, RZ, P1 ;  /* 0x000000ff08067208 */ /* 0x000fe40000800000 */
[----:B------:R-:W-:-:S06]  /*03e0*/  FSEL R7, R9, 1.875, P1 ;  /* 0x3ff0000009077808 */ /* 0x000fcc0000800000 */
[----:B------:R-:W-:Y:S01]  /*03f0*/  DADD R2, R2, R6 ;  /* 0x0000000002027229 */ /* 0x000fe20000000006 */
[----:B------:R-:W-:Y:S10]  /*0400*/  @!P0 BRA `(.L_x_25) ;  /* 0xfffffffc00848947 */ /* 0x000ff4000383ffff */
.L_x_20:
[----:B------:R-:W-:Y:S05]  /*0410*/  BSYNC.RECONVERGENT B0 ;  /* 0x0000000000007941 */ /* 0x000fea0003800200 */
.L_x_16:
[----:B------:R0:W-:Y:S02]  /*0420*/  STS.64 [R27], R2 ;  /* 0x000000021b007388 */ /* 0x0001e40000000a00 */
.L_x_15:
[----:B------:R-:W-:Y:S05]  /*0430*/  BSYNC.RECONVERGENT B1 ;  /* 0x0000000000017941 */ /* 0x000fea0003800200 */
.L_x_14:
[----:B------:R-:W-:Y:S01]  /*0440*/  BAR.SYNC.DEFER_BLOCKING 0x0 ;  /* 0x0000000000007b1d */ /* 0x000fe20000010000 */
[----:B------:R-:W-:-:S13]  /*0450*/  ISETP.NE.AND P0, PT, R24, RZ, PT ;  /* 0x000000ff1800720c */ /* 0x000fda0003f05270 */
[----:B------:R-:W-:Y:S05]  /*0460*/  @P0 EXIT ;  /* 0x000000000000094d */ /* 0x000fea0003800000 */
[----:B------:R-:W1:Y:S01]  /*0470*/  S2UR UR5, SR_CgaCtaId ;  /* 0x00000000000579c3 */ /* 0x000e620000008800 */
[----:B------:R-:W-:Y:S02]  /*0480*/  UMOV UR4, 0x400 ;  /* 0x0000040000047882 */ /* 0x000fe40000000000 */
[----:B-1----:R-:W-:-:S09]  /*0490*/  ULEA UR4, UR5, UR4, 0x18 ;  /* 0x0000000405047291 */ /* 0x002fd2000f8ec0ff */
[----:B------:R-:W1:Y:S02]  /*04a0*/  LDS.128 R4, [UR4] ;  /* 0x00000004ff047984 */ /* 0x000e640008000c00 */
[----:B-1----:R-:W-:Y:S01]  /*04b0*/  DADD R4, R4, R6 ;  /* 0x0000000004047229 */ /* 0x002fe20000000006 */
[----:B------:R-:W1:Y:S06]  /*04c0*/  LDC.64 R6, c[0x0][0x388] ;  /* 0x0000e200ff067b82 */ /* 0x000e6c0000000a00 */
[----:B------:R-:W-:Y:S02]  /*04d0*/  STS.64 [UR4], R4 ;  /* 0x00000004ff007988 */ /* 0x000fe40008000a04 */
[----:B------:R-:W-:Y:S01]  /*04e0*/  BAR.SYNC.DEFER_BLOCKING 0x0 ;  /* 0x0000000000007b1d */ /* 0x000fe20000010000 */
[----:B-1----:R-:W-:-:S05]  /*04f0*/  IMAD.WIDE.U32 R6, R25, 0x8, R6 ;  /* 0x0000000819067825 */ /* 0x002fca00078e0006 */
[----:B0-----:R-:W0:Y:S04]  /*0500*/  LDS.64 R2, [UR4] ;  /* 0x00000004ff027984 */ /* 0x001e280008000a00 */
[----:B0-----:R-:W-:Y:S01]  /*0510*/  STG.E.64 desc[UR6][R6.64], R2 ;  /* 0x0000000206007986 */ /* 0x001fe2000c101b06 */
[----:B------:R-:W-:Y:S05]  /*0520*/  EXIT ;  /* 0x000000000000794d */ /* 0x000fea0003800000 */
        .type           $_Z17total_loss_kernelILj2EEvPfPdi9ErrorType$__internal_accurate_pow,@function
        .size           $_Z17total_loss_kernelILj2EEvPfPdi9ErrorType$__internal_accurate_pow,(.L_x_167 - $_Z17total_loss_kernelILj2EEvPfPdi9ErrorType$__internal_accurate_pow)
$_Z17total_loss_kernelILj2EEvPfPdi9ErrorType$__internal_accurate_pow:
[----:B------:R-:W-:Y:S01]  /*0530*/  DADD R30, -RZ, |R6| ;  /* 0x00000000ff1e7229 */ /* 0x000fe20000000506 */
[----:B------:R-:W-:Y:S01]  /*0540*/  IMAD.MOV.U32 R10, RZ, RZ, RZ ;  /* 0x000000ffff0a7224 */ /* 0x000fe200078e00ff */
[----:B------:R-:W-:Y:S01]  /*0550*/  UMOV UR8, 0x7d2cafe2 ;  /* 0x7d2cafe200087882 */ /* 0x000fe20000000000 */
[----:B------:R-:W-:Y:S01]  /*0560*/  UMOV UR9, 0x3eb0f5ff ;  /* 0x3eb0f5ff00097882 */ /* 0x000fe20000000000 */
[----:B------:R-:W-:Y:S01]  /*0570*/  UMOV UR10, 0x3b39803f ;  /* 0x3b39803f000a7882 */ /* 0x000fe20000000000 */
[----:B------:R-:W-:-:S05]  /*0580*/  UMOV UR11, 0x3c7abc9e ;  /* 0x3c7abc9e000b7882 */ /* 0x000fca0000000000 */
[----:B------:R-:W-:Y:S01]  /*0590*/  ISETP.GT.U32.AND P1, PT, R31, 0xfffff, PT ;  /* 0x000fffff1f00780c */ /* 0x000fe20003f24070 */
[----:B------:R-:W-:Y:S02]  /*05a0*/  IMAD.MOV.U32 R8, RZ, RZ, R31 ;  /* 0x000000ffff087224 */ /* 0x000fe400078e001f */
[----:B------:R-:W-:-:S10]  /*05b0*/  IMAD.MOV.U32 R12, RZ, RZ, R30 ;  /* 0x000000ffff0c7224 */ /* 0x000fd400078e001e */
[----:B------:R-:W-:Y:S01]  /*05c0*/  @!P1 DMUL R16, R30, 1.80143985094819840000e+16 ;  /* 0x435000001e109828 */ /* 0x000fe20000000000 */
[----:B------:R-:W-:-:S09]  /*05d0*/  SHF.R.U32.HI R30, RZ, 0x14, R31 ;  /* 0x00000014ff1e7819 */ /* 0x000fd2000001161f */
[----:B------:R-:W-:Y:S01]  /*05e0*/  @!P1 IMAD.MOV.U32 R8, RZ, RZ, R17 ;  /* 0x000000ffff089224 */ /* 0x000fe200078e0011 */
[----:B------:R-:W-:Y:S01]  /*05f0*/  @!P1 LEA.HI R30, R17, 0xffffffca, RZ, 0xc ;  /* 0xffffffca111e9811 */ /* 0x000fe200078f60ff */
[----:B------:R-:W-:-:S03]  /*0600*/  @!P1 IMAD.MOV.U32 R12, RZ, RZ, R16 ;  /* 0x000000ffff0c9224 */ /* 0x000fc600078e0010 */
[----:B------:R-:W-:-:S04]  /*0610*/  LOP3.LUT R8, R8, 0x800fffff, RZ, 0xc0, !PT ;  /* 0x800fffff08087812 */ /* 0x000fc800078ec0ff */
[----:B------:R-:W-:-:S04]  /*0620*/  LOP3.LUT R13, R8, 0x3ff00000, RZ, 0xfc, !PT ;  /* 0x3ff00000080d7812 */ /* 0x000fc800078efcff */
[----:B------:R-:W-:-:S13]  /*0630*/  ISETP.GE.U32.AND P2, PT, R13, 0x3ff6a09f, PT ;  /* 0x3ff6a09f0d00780c */ /* 0x000fda0003f46070 */
[----:B------:R-:W-:-:S04]  /*0640*/  @P2 VIADD R9, R13, 0xfff00000 ;  /* 0xfff000000d092836 */ /* 0x000fc80000000000 */
[----:B------:R-:W-:-:S06]  /*0650*/  @P2 IMAD.MOV.U32 R13, RZ, RZ, R9 ;  /* 0x000000ffff0d2224 */ /* 0x000fcc00078e0009 */
[C---:B------:R-:W-:Y:S02]  /*0660*/  DADD R14, R12.reuse, 1 ;  /* 0x3ff000000c0e7429 */ /* 0x040fe40000000000 */
[----:B------:R-:W-:-:S04]  /*0670*/  DADD R12, R12, -1 ;  /* 0xbff000000c0c7429 */ /* 0x000fc80000000000 */
[----:B------:R-:W0:Y:S02]  /*0680*/  MUFU.RCP64H R11, R15 ;  /* 0x0000000f000b7308 */ /* 0x000e240000001800 */
[----:B0-----:R-:W-:Y:S01]  /*0690*/  DFMA R8, -R14, R10, 1 ;  /* 0x3ff000000e08742b */ /* 0x001fe2000000010a */
[----:B------:R-:W-:Y:S02]  /*06a0*/  IMAD.MOV.U32 R14, RZ, RZ, 0x41ad3b5a ;  /* 0x41ad3b5aff0e7424 */ /* 0x000fe400078e00ff */
[----:B------:R-:W-:-:S05]  /*06b0*/  IMAD.MOV.U32 R15, RZ, RZ, 0x3ed0f5d2 ;  /* 0x3ed0f5d2ff0f7424 */ /* 0x000fca00078e00ff */
[----:B------:R-:W-:-:S08]  /*06c0*/  DFMA R8, R8, R8, R8 ;  /* 0x000000080808722b */ /* 0x000fd00000000008 */
[----:B------:R-:W-:-:S08]  /*06d0*/  DFMA R10, R10, R8, R10 ;  /* 0x000000080a0a722b */ /* 0x000fd0000000000a */
[----:B------:R-:W-:-:S08]  /*06e0*/  DMUL R8, R12, R10 ;  /* 0x0000000a0c087228 */ /* 0x000fd00000000000 */
[----:B------:R-:W-:-:S08]  /*06f0*/  DFMA R8, R12, R10, R8 ;  /* 0x0000000a0c08722b */ /* 0x000fd00000000008 */
[----:B------:R-:W-:Y:S02]  /*0700*/  DADD R18, R12, -R8 ;  /* 0x000000000c127229 */ /* 0x000fe40000000808 */
[----:B------:R-:W-:-:S06]  /*0710*/  DMUL R20, R8, R8 ;  /* 0x0000000808147228 */ /* 0x000fcc0000000000 */
[----:B------:R-:W-:-:S08]  /*0720*/  DADD R18, R18, R18 ;  /* 0x0000000012127229 */ /* 0x000fd00000000012 */
[-C--:B------:R-:W-:Y:S02]  /*0730*/  DFMA R12, R12, -R8.reuse, R18 ;  /* 0x800000080c0c722b */ /* 0x080fe40000000012 */
[----:B------:R-:W-:-:S06]  /*0740*/  DMUL R18, R8, R8 ;  /* 0x0000000808127228 */ /* 0x000fcc0000000000 */
[----:B------:R-:W-:Y:S02]  /*0750*/  DMUL R10, R10, R12 ;  /* 0x0000000c0a0a7228 */ /* 0x000fe40000000000 */
        /* <DEDUP_REMOVED lines=23> */
[----:B------:R-:W-:Y:S01]  /*08d0*/  DFMA R14, R8, R8, -R20 ;  /* 0x00000008080e722b */ /* 0x000fe20000000814 */
[----:B------:R-:W-:Y:S02]  /*08e0*/  VIADD R17, R11, 0x100000 ;  /* 0x001000000b117836 */ /* 0x000fe40000000000 */
[----:B------:R-:W-:-:S03]  /*08f0*/  IMAD.MOV.U32 R16, RZ, RZ, R10 ;  /* 0x000000ffff107224 */ /* 0x000fc600078e000a */
[----:B------:R-:W-:Y:S01]  /*0900*/  DADD R18, R18, -UR8 ;  /* 0x8000000812127e29 */ /* 0x000fe20008000000 */
[----:B------:R-:W-:Y:S01]  /*0910*/  UMOV UR8, 0x80000000 ;  /* 0x8000000000087882 */ /* 0x000fe20000000000 */
[----:B------:R-:W-:Y:S01]  /*0920*/  UMOV UR9, 0x43300000 ;  /* 0x4330000000097882 */ /* 0x000fe20000000000 */
[C---:B------:R-:W-:Y:S02]  /*0930*/  DFMA R14, R8.reuse, R16, R14 ;  /* 0x00000010080e722b */ /* 0x040fe4000000000e */
[----:B------:R-:W-:-:S08]  /*0940*/  DMUL R16, R8, R20 ;  /* 0x0000001408107228 */ /* 0x000fd00000000000 */
[----:B------:R-:W-:-:S08]  /*0950*/  DFMA R22, R8, R20, -R16 ;  /* 0x000000140816722b */ /* 0x000fd00000000810 */
[----:B------:R-:W-:-:S08]  /*0960*/  DFMA R22, R10, R20, R22 ;  /* 0x000000140a16722b */ /* 0x000fd00000000016 */
[----:B------:R-:W-:Y:S02]  /*0970*/  DFMA R22, R8, R14, R22 ;  /* 0x0000000e0816722b */ /* 0x000fe40000000016 */
[----:B------:R-:W-:-:S08]  /*0980*/  DADD R14, R12, R18 ;  /* 0x000000000c0e7229 */ /* 0x000fd00000000012 */
[----:B------:R-:W-:Y:S02]  /*0990*/  DADD R20, R12, -R14 ;  /* 0x000000000c147229 */ /* 0x000fe4000000080e */
[----:B------:R-:W-:-:S06]  /*09a0*/  DMUL R12, R14, R16 ;  /* 0x000000100e0c7228 */ /* 0x000fcc0000000000 */
[----:B------:R-:W-:Y:S02]  /*09b0*/  DADD R20, R18, R20 ;  /* 0x0000000012147229 */ /* 0x000fe40000000014 */
        /* <DEDUP_REMOVED lines=82> */
[----:B------:R-:W-:-:S04]  /*0ee0*/  @!P2 LEA.HI R8, R12, R12, RZ, 0x1 ;  /* 0x0000000c0c08a211 */ /* 0x000fc800078f08ff */
[----:B------:R-:W-:Y:S02]  /*0ef0*/  @!P2 SHF.R.S32.HI R11, RZ, 0x1, R8 ;  /* 0x00000001ff0ba819 */ /* 0x000fe40000011408 */
[----:B------:R-:W-:-:S03]  /*0f00*/  FSEL R8, R18, RZ, P1 ;  /* 0x000000ff12087208 */ /* 0x000fc60000800000 */
[----:B------:R-:W-:Y:S02]  /*0f10*/  @!P2 IMAD.IADD R10, R12, 0x1, -R11 ;  /* 0x000000010c0aa824 */ /* 0x000fe400078e0a0b */
[----:B------:R-:W-:-:S03]  /*0f20*/  @!P2 IMAD R17, R11, 0x100000, R17 ;  /* 0x001000000b11a824 */ /* 0x000fc600078e0211 */
[----:B------:R-:W-:Y:S01]  /*0f30*/  @!P2 LEA R11, R10, 0x3ff00000, 0x14 ;  /* 0x3ff000000a0ba811 */ /* 0x000fe200078ea0ff */
[----:B------:R-:W-:-:S06]  /*0f40*/  @!P2 IMAD.MOV.U32 R10, RZ, RZ, RZ ;  /* 0x000000ffff0aa224 */ /* 0x000fcc00078e00ff */
[----:B------:R-:W-:-:S11]  /*0f50*/  @!P2 DMUL R8, R16, R10 ;  /* 0x0000000a1008a228 */ /* 0x000fd60000000000 */
.L_x_26:
[----:B------:R-:W-:Y:S02]  /*0f60*/  DFMA R14, R14, R8, R8 ;  /* 0x000000080e0e722b */ /* 0x000fe40000000008 */
[----:B------:R-:W-:-:S08]  /*0f70*/  DSETP.NEU.AND P1, PT, |R8|, +INF , PT ;  /* 0x7ff000000800742a */ /* 0x000fd00003f2d200 */
[----:B------:R-:W-:Y:S01]  /*0f80*/  FSEL R10, R8, R14, !P1 ;  /* 0x0000000e080a7208 */ /* 0x000fe20004800000 */
[----:B------:R-:W-:Y:S01]  /*0f90*/  IMAD.MOV.U32 R8, RZ, RZ, R0 ;  /* 0x000000ffff087224 */ /* 0x000fe200078e0000 */
[----:B------:R-:W-:Y:S01]  /*0fa0*/  FSEL R14, R9, R15, !P1 ;  /* 0x0000000f090e7208 */ /* 0x000fe20004800000 */
[----:B------:R-:W-:-:S04]  /*0fb0*/  IMAD.MOV.U32 R9, RZ, RZ, 0x0 ;  /* 0x00000000ff097424 */ /* 0x000fc800078e00ff */
[----:B------:R-:W-:Y:S05]  /*0fc0*/  RET.REL.NODEC R8 `(_Z17total_loss_kernelILj2EEvPfPdi9ErrorType) ;  /* 0xfffffff0080c7950 */ /* 0x000fea0003c3ffff */
.L_x_27:
        /* <DEDUP_REMOVED lines=11> */
.L_x_167:


//--------------------- .text._Z17total_loss_kernelILj4EEvPfPdi9ErrorType --------------------------
	.section	.text._Z17total_loss_kernelILj4EEvPfPdi9ErrorType,"ax",@progbits
	.align	128
        .global         _Z17total_loss_kernelILj4EEvPfPdi9ErrorType
        .type           _Z17total_loss_kernelILj4EEvPfPdi9ErrorType,@function
        .size           _Z17total_loss_kernelILj4EEvPfPdi9ErrorType,(.L_x_168 - _Z17total_loss_kernelILj4EEvPfPdi9ErrorType)
        .other          _Z17total_loss_kernelILj4EEvPfPdi9ErrorType,@"STO_CUDA_ENTRY STV_DEFAULT"
_Z17total_loss_kernelILj4EEvPfPdi9ErrorType:
.text._Z17total_loss_kernelILj4EEvPfPdi9ErrorType:
        /* <DEDUP_REMOVED lines=23> */
.L_x_33:
        /* <DEDUP_REMOVED lines=8> */
.L_x_32:
[----:B------:R-:W-:Y:S05]  /*01f0*/  BRA `(.L_x_34) ;  /* 0x0000000000847947 */ /* 0x000fea0003800000 */
.L_x_31:
[----:B------:R-:W0:Y:S01]  /*0200*/  LDC.64 R4, c[0x0][0x380] ;  /* 0x0000e000ff047b82 */ /* 0x000e220000000a00 */
[----:B------:R-:W-:-:S07]  /*0210*/  CS2R R2, SRZ ;  /* 0x0000000000027805 */ /* 0x000fce000001ff00 */
.L_x_39:
[----:B0-----:R-:W-:-:S05]  /*0220*/  IMAD.WIDE.U32 R8, R29, 0x4, R4 ;  /* 0x000000041d087825 */ /* 0x001fca00078e0004 */
[----:B------:R-:W2:Y:S01]  /*0230*/  LDG.E R28, desc[UR6][R8.64] ;  /* 0x00000006081c7981 */ /* 0x000ea2000c1e1900 */
[----:B------:R-:W-:Y:S01]  /*0240*/  IMAD R29, R26, 0x4, R29 ;  /* 0x000000041a1d7824 */ /* 0x000fe200078e021d */
[----:B------:R-:W-:Y:S01]  /*0250*/  BSSY.RECONVERGENT B2, `(.L_x_35) ;  /* 0x0000005000027945 */ /* 0x000fe20003800200 */
[----:B------:R-:W-:-:S03]  /*0260*/  MOV R0, 0x2a0 ;  /* 0x000002a000007802 */ /* 0x000fc60000000f00 */
[----:B------:R-:W-:Y:S01]  /*0270*/  ISETP.GE.U32.AND P0, PT, R29, UR12, PT ;  /* 0x0000000c1d007c0c */ /* 0x000fe2000bf06070 */
[----:B--2---:R0:W1:-:S12]  /*0280*/  F2F.F64.F32 R6, R28 ;  /* 0x0000001c00067310 */ /* 0x0040580000201800 */
[----:B01----:R-:W-:Y:S05]  /*0290*/  CALL.REL.NOINC `($_Z17total_loss_kernelILj4EEvPfPdi9ErrorType$__internal_accurate_pow) ;  /* 0x0000000000c47944 */ /* 0x003fea0003c00000 */
[----:B------:R-:W-:Y:S05]  /*02a0*/  BSYNC.RECONVERGENT B2 ;  /* 0x0000000000027941 */ /* 0x000fea0003800200 */
.L_x_35:
        /* <DEDUP_REMOVED lines=15> */
.L_x_38:
[----:B------:R-:W-:-:S11]  /*03a0*/  DADD R8, R6, 2 ;  /* 0x4000000006087429 */ /* 0x000fd60000000000 */
.L_x_37:
[----:B------:R-:W-:Y:S05]  /*03b0*/  BSYNC.RECONVERGENT B2 ;  /* 0x0000000000027941 */ /* 0x000fea0003800200 */
.L_x_36:
[----:B------:R-:W-:-:S04]  /*03c0*/  FSETP.NEU.AND P1, PT, R28, 1, PT ;  /* 0x3f8000001c00780b */ /* 0x000fc80003f2d000 */
[----:B------:R-:W-:Y:S02]  /*03d0*/  FSEL R6, R8, RZ, P1 ;  /* 0x000000ff08067208 */ /* 0x000fe40000800000 */
[----:B------:R-:W-:-:S06]  /*03e0*/  FSEL R7, R9, 1.875, P1 ;  /* 0x3ff0000009077808 */ /* 0x000fcc0000800000 */
[----:B------:R-:W-:Y:S01]  /*03f0*/  DADD R2, R2, R6 ;  /* 0x0000000002027229 */ /* 0x000fe20000000006 */
[----:B------:R-:W-:Y:S10]  /*0400*/  @!P0 BRA `(.L_x_39) ;  /* 0xfffffffc00848947 */ /* 0x000ff4000383ffff */
.L_x_34:
[----:B------:R-:W-:Y:S05]  /*0410*/  BSYNC.RECONVERGENT B0 ;  /* 0x0000000000007941 */ /* 0x000fea0003800200 */
.L_x_30:
[----:B------:R0:W-:Y:S02]  /*0420*/  STS.64 [R27], R2 ;  /* 0x000000021b007388 */ /* 0x0001e40000000a00 */
.L_x_29:
[----:B------:R-:W-:Y:S05]  /*0430*/  BSYNC.RECONVERGENT B1 ;  /* 0x0000000000017941 */ /* 0x000fea0003800200 */
.L_x_28:
[----:B------:R-:W-:Y:S01]  /*0440*/  BAR.SYNC.DEFER_BLOCKING 0x0 ;  /* 0x0000000000007b1d */ /* 0x000fe20000010000 */
[----:B------:R-:W-:-:S13]  /*0450*/  ISETP.GT.U32.AND P0, PT, R24, 0x1, PT ;  /* 0x000000011800780c */ /* 0x000fda0003f04070 */
[----:B------:R-:W-:Y:S05]  /*0460*/  @P0 EXIT ;  /* 0x000000000000094d */ /* 0x000fea0003800000 */
[----:B0-----:R-:W-:Y:S01]  /*0470*/  LDS.64 R2, [R27+0x10] ;  /* 0x000010001b027984 */ /* 0x001fe20000000a00 */
[----:B------:R-:W-:-:S03]  /*0480*/  ISETP.NE.AND P0, PT, R24, RZ, PT ;  /* 0x000000ff1800720c */ /* 0x000fc60003f05270 */
[----:B------:R-:W0:Y:S02]  /*0490*/  LDS.64 R4, [R27] ;  /* 0x000000001b047984 */ /* 0x000e240000000a00 */
[----:B0-----:R-:W-:-:S07]  /*04a0*/  DADD R2, R2, R4 ;  /* 0x0000000002027229 */ /* 0x001fce0000000004 */
[----:B------:R-:W-:Y:S01]  /*04b0*/  STS.64 [R27], R2 ;  /* 0x000000021b007388 */ /* 0x000fe20000000a00 */
[----:B------:R-:W-:Y:S06]  /*04c0*/  BAR.SYNC.DEFER_BLOCKING 0x0 ;  /* 0x0000000000007b1d */ /* 0x000fec0000010000 */
[----:B------:R-:W-:Y:S04]  /*04d0*/  LDS.64 R4, [R27+0x8] ;  /* 0x000008001b047984 */ /* 0x000fe80000000a00 */
[----:B------:R-:W0:Y:S02]  /*04e0*/  LDS.64 R6, [R27] ;  /* 0x000000001b067984 */ /* 0x000e240000000a00 */
[----:B0-----:R-:W-:-:S07]  /*04f0*/  DADD R4, R4, R6 ;  /* 0x0000000004047229 */ /* 0x001fce0000000006 */
[----:B------:R0:W-:Y:S01]  /*0500*/  STS.64 [R27], R4 ;  /* 0x000000041b007388 */ /* 0x0001e20000000a00 */
[----:B------:R-:W-:Y:S06]  /*0510*/  BAR.SYNC.DEFER_BLOCKING 0x0 ;  /* 0x0000000000007b1d */ /* 0x000fec0000010000 */
[----:B------:R-:W-:Y:S05]  /*0520*/  @P0 EXIT ;  /* 0x000000000000094d */ /* 0x000fea0003800000 */
[----:B------:R-:W1:Y:S01]  /*0530*/  S2UR UR5, SR_CgaCtaId ;  /* 0x00000000000579c3 */ /* 0x000e620000008800 */
[----:B------:R-:W-:-:S07]  /*0540*/  UMOV UR4, 0x400 ;  /* 0x0000040000047882 */ /* 0x000fce0000000000 */
[----:B0-----:R-:W0:Y:S01]  /*0550*/  LDC.64 R4, c[0x0][0x388] ;  /* 0x0000e200ff047b82 */ /* 0x001e220000000a00 */
[----:B-1----:R-:W-:Y:S01]  /*0560*/  ULEA UR4, UR5, UR4, 0x18 ;  /* 0x0000000405047291 */ /* 0x002fe2000f8ec0ff */
[----:B0-----:R-:W-:-:S08]  /*0570*/  IMAD.WIDE.U32 R4, R25, 0x8, R4 ;  /* 0x0000000819047825 */ /* 0x001fd000078e0004 */
[----:B------:R-:W0:Y:S04]  /*0580*/  LDS.64 R2, [UR4] ;  /* 0x00000004ff027984 */ /* 0x000e280008000a00 */
[----:B0-----:R-:W-:Y:S01]  /*0590*/  STG.E.64 desc[UR6][R4.64], R2 ;  /* 0x0000000204007986 */ /* 0x001fe2000c101b06 */
[----:B------:R-:W-:Y:S05]  /*05a0*/  EXIT ;  /* 0x000000000000794d */ /* 0x000fea0003800000 */
        .type           $_Z17total_loss_kernelILj4EEvPfPdi9ErrorType$__internal_accurate_pow,@function
        .size           $_Z17total_loss_kernelILj4EEvPfPdi9ErrorType$__internal_accurate_pow,(.L_x_168 - $_Z17total_loss_kernelILj4EEvPfPdi9ErrorType$__internal_accurate_pow)
$_Z17total_loss_kernelILj4EEvPfPdi9ErrorType$__internal_accurate_pow:
        /* <DEDUP_REMOVED lines=163> */
.L_x_40:
[----:B------:R-:W-:Y:S02]  /*0fe0*/  DFMA R14, R14, R8, R8 ;  /* 0x000000080e0e722b */ /* 0x000fe40000000008 */
[----:B------:R-:W-:-:S08]  /*0ff0*/  DSETP.NEU.AND P1, PT, |R8|, +INF , PT ;  /* 0x7ff000000800742a */ /* 0x000fd00003f2d200 */
[----:B------:R-:W-:Y:S01]  /*1000*/  FSEL R10, R8, R14, !P1 ;  /* 0x0000000e080a7208 */ /* 0x000fe20004800000 */
[----:B------:R-:W-:Y:S01]  /*1010*/  IMAD.MOV.U32 R8, RZ, RZ, R0 ;  /* 0x000000ffff087224 */ /* 0x000fe200078e0000 */
[----:B------:R-:W-:Y:S01]  /*1020*/  FSEL R14, R9, R15, !P1 ;  /* 0x0000000f090e7208 */ /* 0x000fe20004800000 */
[----:B------:R-:W-:-:S04]  /*1030*/  IMAD.MOV.U32 R9, RZ, RZ, 0x0 ;  /* 0x00000000ff097424 */ /* 0x000fc800078e00ff */
[----:B------:R-:W-:Y:S05]  /*1040*/  RET.REL.NODEC R8 `(_Z17total_loss_kernelILj4EEvPfPdi9ErrorType) ;  /* 0xffffffec08ec7950 */ /* 0x000fea0003c3ffff */
.L_x_41:
        /* <DEDUP_REMOVED lines=11> */
.L_x_168:


//--------------------- .text._Z17total_loss_kernelILj8EEvPfPdi9ErrorType --------------------------
	.section	.text._Z17total_loss_kernelILj8EEvPfPdi9ErrorType,"ax",@progbits
	.align	128
        .global         _Z17total_loss_kernelILj8EEvPfPdi9ErrorType
        .type           _Z17total_loss_kernelILj8EEvPfPdi9ErrorType,@function
        .size           _Z17total_loss_kernelILj8EEvPfPdi9ErrorType,(.L_x_169 - _Z17total_loss_kernelILj8EEvPfPdi9ErrorType)
        .other          _Z17total_loss_kernelILj8EEvPfPdi9ErrorType,@"STO_CUDA_ENTRY STV_DEFAULT"
_Z17total_loss_kernelILj8EEvPfPdi9ErrorType:
.text._Z17total_loss_kernelILj8EEvPfPdi9ErrorType:
        /* <DEDUP_REMOVED lines=23> */
.L_x_47:
        /* <DEDUP_REMOVED lines=8> */
.L_x_46:
[----:B------:R-:W-:Y:S05]  /*01f0*/  BRA `(.L_x_48) ;  /* 0x0000000000847947 */ /* 0x000fea0003800000 */
.L_x_45:
[----:B------:R-:W0:Y:S01]  /*0200*/  LDC.64 R4, c[0x0][0x380] ;  /* 0x0000e000ff047b82 */ /* 0x000e220000000a00 */
[----:B------:R-:W-:-:S07]  /*0210*/  CS2R R2, SRZ ;  /* 0x0000000000027805 */ /* 0x000fce000001ff00 */
.L_x_53:
[----:B0-----:R-:W-:-:S05]  /*0220*/  IMAD.WIDE.U32 R8, R29, 0x4, R4 ;  /* 0x000000041d087825 */ /* 0x001fca00078e0004 */
[----:B------:R-:W2:Y:S01]  /*0230*/  LDG.E R28, desc[UR6][R8.64] ;  /* 0x00000006081c7981 */ /* 0x000ea2000c1e1900 */
[----:B------:R-:W-:Y:S01]  /*0240*/  IMAD R29, R26, 0x8, R29 ;  /* 0x000000081a1d7824 */ /* 0x000fe200078e021d */
[----:B------:R-:W-:Y:S01]  /*0250*/  BSSY.RECONVERGENT B2, `(.L_x_49) ;  /* 0x0000005000027945 */ /* 0x000fe20003800200 */
[----:B------:R-:W-:-:S03]  /*0260*/  MOV R0, 0x2a0 ;  /* 0x000002a000007802 */ /* 0x000fc60000000f00 */
[----:B------:R-:W-:Y:S01]  /*0270*/  ISETP.GE.U32.AND P0, PT, R29, UR12, PT ;  /* 0x0000000c1d007c0c */ /* 0x000fe2000bf06070 */
[----:B--2---:R0:W1:-:S12]  /*0280*/  F2F.F64.F32 R6, R28 ;  /* 0x0000001c00067310 */ /* 0x0040580000201800 */
[----:B01----:R-:W-:Y:S05]  /*0290*/  CALL.REL.NOINC `($_Z17total_loss_kernelILj8EEvPfPdi9ErrorType$__internal_accurate_pow) ;  /* 0x0000000000d87944 */ /* 0x003fea0003c00000 */
[----:B------:R-:W-:Y:S05]  /*02a0*/  BSYNC.RECONVERGENT B2 ;  /* 0x0000000000027941 */ /* 0x000fea0003800200 */
.L_x_49:
        /* <DEDUP_REMOVED lines=15> */
.L_x_52:
[----:B------:R-:W-:-:S11]  /*03a0*/  DADD R8, R6, 2 ;  /* 0x4000000006087429 */ /* 0x000fd60000000000 */
.L_x_51:
[----:B------:R-:W-:Y:S05]  /*03b0*/  BSYNC.RECONVERGENT B2 ;  /* 0x0000000000027941 */ /* 0x000fea0003800200 */
.L_x_50:
[----:B------:R-:W-:-:S04]  /*03c0*/  FSETP.NEU.AND P1, PT, R28, 1, PT ;  /* 0x3f8000001c00780b */ /* 0x000fc80003f2d000 */
[----:B------:R-:W-:Y:S02]  /*03d0*/  FSEL R6, R8, RZ, P1 ;  /* 0x000000ff08067208 */ /* 0x000fe40000800000 */
[----:B------:R-:W-:-:S06]  /*03e0*/  FSEL R7, R9, 1.875, P1 ;  /* 0x3ff0000009077808 */ /* 0x000fcc0000800000 */
[----:B------:R-:W-:Y:S01]  /*03f0*/  DADD R2, R2, R6 ;  /* 0x0000000002027229 */ /* 0x000fe20000000006 */
[----:B------:R-:W-:Y:S10]  /*0400*/  @!P0 BRA `(.L_x_53) ;  /* 0xfffffffc00848947 */ /* 0x000ff4000383ffff */
.L_x_48:
[----:B------:R-:W-:Y:S05]  /*0410*/  BSYNC.RECONVERGENT B0 ;  /* 0x0000000000007941 */ /* 0x000fea0003800200 */
.L_x_44:
[----:B------:R0:W-:Y:S02]  /*0420*/  STS.64 [R27], R2 ;  /* 0x000000021b007388 */ /* 0x0001e40000000a00 */
.L_x_43:
[----:B------:R-:W-:Y:S05]  /*0430*/  BSYNC.RECONVERGENT B1 ;  /* 0x0000000000017941 */ /* 0x000fea0003800200 */
.L_x_42:
        /* <DEDUP_REMOVED lines=22> */
[----:B------:R-:W2:Y:S01]  /*05a0*/  LDC.64 R4, c[0x0][0x388] ;  /* 0x0000e200ff047b82 */ /* 0x000ea20000000a00 */
[----:B-1----:R-:W-:Y:S01]  /*05b0*/  ULEA UR4, UR5, UR4, 0x18 ;  /* 0x0000000405047291 */ /* 0x002fe2000f8ec0ff */
[----:B--2---:R-:W-:-:S08]  /*05c0*/  IMAD.WIDE.U32 R4, R25, 0x8, R4 ;  /* 0x0000000819047825 */ /* 0x004fd000078e0004 */
[----:B------:R-:W1:Y:S04]  /*05d0*/  LDS.64 R2, [UR4] ;  /* 0x00000004ff027984 */ /* 0x000e680008000a00 */
[----:B-1----:R-:W-:Y:S01]  /*05e0*/  STG.E.64 desc[UR6][R4.64], R2 ;  /* 0x0000000204007986 */ /* 0x002fe2000c101b06 */
[----:B------:R-:W-:Y:S05]  /*05f0*/  EXIT ;  /* 0x000000000000794d */ /* 0x000fea0003800000 */
        .type           $_Z17total_loss_kernelILj8EEvPfPdi9ErrorType$__internal_accurate_pow,@function
        .size           $_Z17total_loss_kernelILj8EEvPfPdi9ErrorType$__internal_accurate_pow,(.L_x_169 - $_Z17total_loss_kernelILj8EEvPfPdi9ErrorType$__internal_accurate_pow)
$_Z17total_loss_kernelILj8EEvPfPdi9ErrorType$__internal_accurate_pow:
        /* <DEDUP_REMOVED lines=163> */
.L_x_54:
[----:B------:R-:W-:Y:S02]  /*1030*/  DFMA R14, R14, R8, R8 ;  /* 0x000000080e0e722b */ /* 0x000fe40000000008 */
[----:B------:R-:W-:-:S08]  /*1040*/  DSETP.NEU.AND P1, PT, |R8|, +INF , PT ;  /* 0x7ff000000800742a */ /* 0x000fd00003f2d200 */
[----:B------:R-:W-:Y:S01]  /*1050*/  FSEL R10, R8, R14, !P1 ;  /* 0x0000000e080a7208 */ /* 0x000fe20004800000 */
[----:B------:R-:W-:Y:S01]  /*1060*/  IMAD.MOV.U32 R8, RZ, RZ, R0 ;  /* 0x000000ffff087224 */ /* 0x000fe200078e0000 */
[----:B------:R-:W-:Y:S01]  /*1070*/  FSEL R14, R9, R15, !P1 ;  /* 0x0000000f090e7208 */ /* 0x000fe20004800000 */
[----:B------:R-:W-:-:S04]  /*1080*/  IMAD.MOV.U32 R9, RZ, RZ, 0x0 ;  /* 0x00000000ff097424 */ /* 0x000fc800078e00ff */
[----:B------:R-:W-:Y:S05]  /*1090*/  RET.REL.NODEC R8 `(_Z17total_loss_kernelILj8EEvPfPdi9ErrorType) ;  /* 0xffffffec08d87950 */ /* 0x000fea0003c3ffff */
.L_x_55:
        /* <DEDUP_REMOVED lines=14> */
.L_x_169:


//--------------------- .text._Z17total_loss_kernelILj16EEvPfPdi9ErrorType --------------------------
	.section	.text._Z17total_loss_kernelILj16EEvPfPdi9ErrorType,"ax",@progbits
	.align	128
        .global         _Z17total_loss_kernelILj16EEvPfPdi9ErrorType
        .type           _Z17total_loss_kernelILj16EEvPfPdi9ErrorType,@function
        .size           _Z17total_loss_kernelILj16EEvPfPdi9ErrorType,(.L_x_170 - _Z17total_loss_kernelILj16EEvPfPdi9ErrorType)
        .other          _Z17total_loss_kernelILj16EEvPfPdi9ErrorType,@"STO_CUDA_ENTRY STV_DEFAULT"
_Z17total_loss_kernelILj16EEvPfPdi9ErrorType:
.text._Z17total_loss_kernelILj16EEvPfPdi9ErrorType:
        /* <DEDUP_REMOVED lines=23> */
.L_x_61:
        /* <DEDUP_REMOVED lines=8> */
.L_x_60:
[----:B------:R-:W-:Y:S05]  /*01f0*/  BRA `(.L_x_62) ;  /* 0x0000000000847947 */ /* 0x000fea0003800000 */
.L_x_59:
[----:B------:R-:W0:Y:S01]  /*0200*/  LDC.64 R4, c[0x0][0x380] ;  /* 0x0000e000ff047b82 */ /* 0x000e220000000a00 */
[----:B------:R-:W-:-:S07]  /*0210*/  CS2R R2, SRZ ;  /* 0x0000000000027805 */ /* 0x000fce000001ff00 */
.L_x_67:
[----:B0-----:R-:W-:-:S05]  /*0220*/  IMAD.WIDE.U32 R8, R29, 0x4, R4 ;  /* 0x000000041d087825 */ /* 0x001fca00078e0004 */
[----:B------:R-:W2:Y:S01]  /*0230*/  LDG.E R28, desc[UR6][R8.64] ;  /* 0x00000006081c7981 */ /* 0x000ea2000c1e1900 */
[----:B------:R-:W-:Y:S01]  /*0240*/  IMAD R29, R26, 0x10, R29 ;  /* 0x000000101a1d7824 */ /* 0x000fe200078e021d */
[----:B------:R-:W-:Y:S01]  /*0250*/  BSSY.RECONVERGENT B2, `(.L_x_63) ;  /* 0x0000005000027945 */ /* 0x000fe20003800200 */
[----:B------:R-:W-:-:S03]  /*0260*/  MOV R0, 0x2a0 ;  /* 0x000002a000007802 */ /* 0x000fc60000000f00 */
[----:B------:R-:W-:Y:S01]  /*0270*/  ISETP.GE.U32.AND P0, PT, R29, UR12, PT ;  /* 0x0000000c1d007c0c */ /* 0x000fe2000bf06070 */
[----:B--2---:R0:W1:-:S12]  /*0280*/  F2F.F64.F32 R6, R28 ;  /* 0x0000001c00067310 */ /* 0x0040580000201800 */
[----:B01----:R-:W-:Y:S05]  /*0290*/  CALL.REL.NOINC `($_Z17total_loss_kernelILj16EEvPfPdi9ErrorType$__internal_accurate_pow) ;  /* 0x0000000000ec7944 */ /* 0x003fea0003c00000 */
[----:B------:R-:W-:Y:S05]  /*02a0*/  BSYNC.RECONVERGENT B2 ;  /* 0x0000000000027941 */ /* 0x000fea0003800200 */
.L_x_63:
        /* <DEDUP_REMOVED lines=15> */
.L_x_66:
[----:B------:R-:W-:-:S11]  /*03a0*/  DADD R8, R6, 2 ;  /* 0x4000000006087429 */ /* 0x000fd60000000000 */
.L_x_65:
[----:B------:R-:W-:Y:S05]  /*03b0*/  BSYNC.RECONVERGENT B2 ;  /* 0x0000000000027941 */ /* 0x000fea0003800200 */
.L_x_64:
[----:B------:R-:W-:-:S04]  /*03c0*/  FSETP.NEU.AND P1, PT, R28, 1, PT ;  /* 0x3f8000001c00780b */ /* 0x000fc80003f2d000 */
[----:B------:R-:W-:Y:S02]  /*03d0*/  FSEL R6, R8, RZ, P1 ;  /* 0x000000ff08067208 */ /* 0x000fe40000800000 */
[----:B------:R-:W-:-:S06]  /*03e0*/  FSEL R7, R9, 1.875, P1 ;  /* 0x3ff0000009077808 */ /* 0x000fcc0000800000 */
[----:B------:R-:W-:Y:S01]  /*03f0*/  DADD R2, R2, R6 ;  /* 0x0000000002027229 */ /* 0x000fe20000000006 */
[----:B------:R-:W-:Y:S10]  /*0400*/  @!P0 BRA `(.L_x_67) ;  /* 0xfffffffc00848947 */ /* 0x000ff4000383ffff */
.L_x_62:
[----:B------:R-:W-:Y:S05]  /*0410*/  BSYNC.RECONVERGENT B0 ;  /* 0x0000000000007941 */ /* 0x000fea0003800200 */
.L_x_58:
[----:B------:R0:W-:Y:S02]  /*0420*/  STS.64 [R27], R2 ;  /* 0x000000021b007388 */ /* 0x0001e40000000a00 */
.L_x_57:
[----:B------:R-:W-:Y:S05]  /*0430*/  BSYNC.RECONVERGENT B1 ;  /* 0x0000000000017941 */ /* 0x000fea0003800200 */
.L_x_56:
        /* <DEDUP_REMOVED lines=33> */
        .type           $_Z17total_loss_kernelILj16EEvPfPdi9ErrorType$__internal_accurate_pow,@function
        .size           $_Z17total_loss_kernelILj16EEvPfPdi9ErrorType$__internal_accurate_pow,(.L_x_170 - $_Z17total_loss_kernelILj16EEvPfPdi9ErrorType$__internal_accurate_pow)
$_Z17total_loss_kernelILj16EEvPfPdi9ErrorType$__internal_accurate_pow:
        /* <DEDUP_REMOVED lines=163> */
.L_x_68:
[----:B------:R-:W-:Y:S02]  /*1080*/  DFMA R14, R14, R8, R8 ;  /* 0x000000080e0e722b */ /* 0x000fe40000000008 */
[----:B------:R-:W-:-:S08]  /*1090*/  DSETP.NEU.AND P1, PT, |R8|, +INF , PT ;  /* 0x7ff000000800742a */ /* 0x000fd00003f2d200 */
[----:B------:R-:W-:Y:S01]  /*10a0*/  FSEL R10, R8, R14, !P1 ;  /* 0x0000000e080a7208 */ /* 0x000fe20004800000 */
[----:B------:R-:W-:Y:S01]  /*10b0*/  IMAD.MOV.U32 R8, RZ, RZ, R0 ;  /* 0x000000ffff087224 */ /* 0x000fe200078e0000 */
[----:B------:R-:W-:Y:S01]  /*10c0*/  FSEL R14, R9, R15, !P1 ;  /* 0x0000000f090e7208 */ /* 0x000fe20004800000 */
[----:B------:R-:W-:-:S04]  /*10d0*/  IMAD.MOV.U32 R9, RZ, RZ, 0x0 ;  /* 0x00000000ff097424 */ /* 0x000fc800078e00ff */
[----:B------:R-:W-:Y:S05]  /*10e0*/  RET.REL.NODEC R8 `(_Z17total_loss_kernelILj16EEvPfPdi9ErrorType) ;  /* 0xffffffec08c47950 */ /* 0x000fea0003c3ffff */
.L_x_69:
        /* <DEDUP_REMOVED lines=9> */
.L_x_170:


//--------------------- .text._Z17total_loss_kernelILj32EEvPfPdi9ErrorType --------------------------
	.section	.text._Z17total_loss_kernelILj32EEvPfPdi9ErrorType,"ax",@progbits
	.align	128
        .global         _Z17total_loss_kernelILj32EEvPfPdi9ErrorType
        .type           _Z17total_loss_kernelILj32EEvPfPdi9ErrorType,@function
        .size           _Z17total_loss_kernelILj32EEvPfPdi9ErrorType,(.L_x_171 - _Z17total_loss_kernelILj32EEvPfPdi9ErrorType)
        .other          _Z17total_loss_kernelILj32EEvPfPdi9ErrorType,@"STO_CUDA_ENTRY STV_DEFAULT"
_Z17total_loss_kernelILj32EEvPfPdi9ErrorType:
.text._Z17total_loss_kernelILj32EEvPfPdi9ErrorType:
        /* <DEDUP_REMOVED lines=23> */
.L_x_75:
        /* <DEDUP_REMOVED lines=8> */
.L_x_74:
[----:B------:R-:W-:Y:S05]  /*01f0*/  BRA `(.L_x_76) ;  /* 0x0000000000847947 */ /* 0x000fea0003800000 */
.L_x_73:
[----:B------:R-:W0:Y:S01]  /*0200*/  LDC.64 R4, c[0x0][0x380] ;  /* 0x0000e000ff047b82 */ /* 0x000e220000000a00 */
[----:B------:R-:W-:-:S07]  /*0210*/  CS2R R2, SRZ ;  /* 0x0000000000027805 */ /* 0x000fce000001ff00 */
.L_x_81:
[----:B0-----:R-:W-:-:S05]  /*0220*/  IMAD.WIDE.U32 R8, R29, 0x4, R4 ;  /* 0x000000041d087825 */ /* 0x001fca00078e0004 */
[----:B------:R-:W2:Y:S01]  /*0230*/  LDG.E R28, desc[UR6][R8.64] ;  /* 0x00000006081c7981 */ /* 0x000ea2000c1e1900 */
[----:B------:R-:W-:Y:S01]  /*0240*/  IMAD R29, R26, 0x20, R29 ;  /* 0x000000201a1d7824 */ /* 0x000fe200078e021d */
[----:B------:R-:W-:Y:S01]  /*0250*/  BSSY.RECONVERGENT B2, `(.L_x_77) ;  /* 0x0000005000027945 */ /* 0x000fe20003800200 */
[----:B------:R-:W-:-:S03]  /*0260*/  MOV R0, 0x2a0 ;  /* 0x000002a000007802 */ /* 0x000fc60000000f00 */
[----:B------:R-:W-:Y:S01]  /*0270*/  ISETP.GE.U32.AND P0, PT, R29, UR12, PT ;  /* 0x0000000c1d007c0c */ /* 0x000fe2000bf06070 */
[----:B--2---:R0:W1:-:S12]  /*0280*/  F2F.F64.F32 R6, R28 ;  /* 0x0000001c00067310 */ /* 0x0040580000201800 */
[----:B01----:R-:W-:Y:S05]  /*0290*/  CALL.REL.NOINC `($_Z17total_loss_kernelILj32EEvPfPdi9ErrorType$__internal_accurate_pow) ;  /* 0x0000000400007944 */ /* 0x003fea0003c00000 */
[----:B------:R-:W-:Y:S05]  /*02a0*/  BSYNC.RECONVERGENT B2 ;  /* 0x0000000000027941 */ /* 0x000fea0003800200 */
.L_x_77:
        /* <DEDUP_REMOVED lines=15> */
.L_x_80:
[----:B------:R-:W-:-:S11]  /*03a0*/  DADD R8, R6, 2 ;  /* 0x4000000006087429 */ /* 0x000fd60000000000 */
.L_x_79:
[----:B------:R-:W-:Y:S05]  /*03b0*/  BSYNC.RECONVERGENT B2 ;  /* 0x0000000000027941 */ /* 0x000fea0003800200 */
.L_x_78:
[----:B------:R-:W-:-:S04]  /*03c0*/  FSETP.NEU.AND P1, PT, R28, 1, PT ;  /* 0x3f8000001c00780b */ /* 0x000fc80003f2d000 */
[----:B------:R-:W-:Y:S02]  /*03d0*/  FSEL R6, R8, RZ, P1 ;  /* 0x000000ff08067208 */ /* 0x000fe40000800000 */
[----:B------:R-:W-:-:S06]  /*03e0*/  FSEL R7, R9, 1.875, P1 ;  /* 0x3ff0000009077808 */ /* 0x000fcc0000800000 */
[----:B------:R-:W-:Y:S01]  /*03f0*/  DADD R2, R2, R6 ;  /* 0x0000000002027229 */ /* 0x000fe20000000006 */
[----:B------:R-:W-:Y:S10]  /*0400*/  @!P0 BRA `(.L_x_81) ;  /* 0xfffffffc00848947 */ /* 0x000ff4000383ffff */
.L_x_76:
[----:B------:R-:W-:Y:S05]  /*0410*/  BSYNC.RECONVERGENT B0 ;  /* 0x0000000000007941 */ /* 0x000fea0003800200 */
.L_x_72:
[----:B------:R0:W-:Y:S02]  /*0420*/  STS.64 [R27], R2 ;  /* 0x000000021b007388 */ /* 0x0001e40000000a00 */
.L_x_71:
[----:B------:R-:W-:Y:S05]  /*0430*/  BSYNC.RECONVERGENT B1 ;  /* 0x0000000000017941 */ /* 0x000fea0003800200 */
.L_x_70:
        /* <DEDUP_REMOVED lines=38> */
        .type           $_Z17total_loss_kernelILj32EEvPfPdi9ErrorType$__internal_accurate_pow,@function
        .size           $_Z17total_loss_kernelILj32EEvPfPdi9ErrorType$__internal_accurate_pow,(.L_x_171 - $_Z17total_loss_kernelILj32EEvPfPdi9ErrorType$__internal_accurate_pow)
$_Z17total_loss_kernelILj32EEvPfPdi9ErrorType$__internal_accurate_pow:
        /* <DEDUP_REMOVED lines=163> */
.L_x_82:
[----:B------:R-:W-:Y:S02]  /*10d0*/  DFMA R14, R14, R8, R8 ;  /* 0x000000080e0e722b */ /* 0x000fe40000000008 */
[----:B------:R-:W-:-:S08]  /*10e0*/  DSETP.NEU.AND P1, PT, |R8|, +INF , PT ;  /* 0x7ff000000800742a */ /* 0x000fd00003f2d200 */
[----:B------:R-:W-:Y:S01]  /*10f0*/  FSEL R10, R8, R14, !P1 ;  /* 0x0000000e080a7208 */ /* 0x000fe20004800000 */
[----:B------:R-:W-:Y:S01]  /*1100*/  IMAD.MOV.U32 R8, RZ, RZ, R0 ;  /* 0x000000ffff087224 */ /* 0x000fe200078e0000 */
[----:B------:R-:W-:Y:S01]  /*1110*/  FSEL R14, R9, R15, !P1 ;  /* 0x0000000f090e7208 */ /* 0x000fe20004800000 */
[----:B------:R-:W-:-:S04]  /*1120*/  IMAD.MOV.U32 R9, RZ, RZ, 0x0 ;  /* 0x00000000ff097424 */ /* 0x000fc800078e00ff */
[----:B------:R-:W-:Y:S05]  /*1130*/  RET.REL.NODEC R8 `(_Z17total_loss_kernelILj32EEvPfPdi9ErrorType) ;  /* 0xffffffec08b07950 */ /* 0x000fea0003c3ffff */
.L_x_83:
        /* <DEDUP_REMOVED lines=12> */
.L_x_171:


//--------------------- .text._Z17total_loss_kernelILj64EEvPfPdi9ErrorType --------------------------
	.section	.text._Z17total_loss_kernelILj64EEvPfPdi9ErrorType,"ax",@progbits
	.align	128
        .global         _Z17total_loss_kernelILj64EEvPfPdi9ErrorType
        .type           _Z17total_loss_kernelILj64EEvPfPdi9ErrorType,@function
        .size           _Z17total_loss_kernelILj64EEvPfPdi9ErrorType,(.L_x_172 - _Z17total_loss_kernelILj64EEvPfPdi9ErrorType)
        .other          _Z17total_loss_kernelILj64EEvPfPdi9ErrorType,@"STO_CUDA_ENTRY STV_DEFAULT"
_Z17total_loss_kernelILj64EEvPfPdi9ErrorType:
.text._Z17total_loss_kernelILj64EEvPfPdi9ErrorType:
        /* <DEDUP_REMOVED lines=23> */
.L_x_89:
        /* <DEDUP_REMOVED lines=8> */
.L_x_88:
[----:B------:R-:W-:Y:S05]  /*01f0*/  BRA `(.L_x_90) ;  /* 0x0000000000847947 */ /* 0x000fea0003800000 */
.L_x_87:
[----:B------:R-:W0:Y:S01]  /*0200*/  LDC.64 R4, c[0x0][0x380] ;  /* 0x0000e000ff047b82 */ /* 0x000e220000000a00 */
[----:B------:R-:W-:-:S07]  /*0210*/  CS2R R2, SRZ ;  /* 0x0000000000027805 */ /* 0x000fce000001ff00 */
.L_x_95:
[----:B0-----:R-:W-:-:S05]  /*0220*/  IMAD.WIDE.U32 R8, R29, 0x4, R4 ;  /* 0x000000041d087825 */ /* 0x001fca00078e0004 */
[----:B------:R-:W2:Y:S01]  /*0230*/  LDG.E R28, desc[UR6][R8.64] ;  /* 0x00000006081c7981 */ /* 0x000ea2000c1e1900 */
[----:B------:R-:W-:Y:S01]  /*0240*/  IMAD R29, R26, 0x40, R29 ;  /* 0x000000401a1d7824 */ /* 0x000fe200078e021d */
[----:B------:R-:W-:Y:S01]  /*0250*/  BSSY.RECONVERGENT B2, `(.L_x_91) ;  /* 0x0000005000027945 */ /* 0x000fe20003800200 */
[----:B------:R-:W-:-:S03]  /*0260*/  MOV R0, 0x2a0 ;  /* 0x000002a000007802 */ /* 0x000fc60000000f00 */
[----:B------:R-:W-:Y:S01]  /*0270*/  ISETP.GE.U32.AND P0, PT, R29, UR12, PT ;  /* 0x0000000c1d007c0c */ /* 0x000fe2000bf06070 */
[----:B--2---:R0:W1:-:S12]  /*0280*/  F2F.F64.F32 R6, R28 ;  /* 0x0000001c00067310 */ /* 0x0040580000201800 */
[----:B01----:R-:W-:Y:S05]  /*0290*/  CALL.REL.NOINC `($_Z17total_loss_kernelILj64EEvPfPdi9ErrorType$__internal_accurate_pow) ;  /* 0x0000000400147944 */ /* 0x003fea0003c00000 */
[----:B------:R-:W-:Y:S05]  /*02a0*/  BSYNC.RECONVERGENT B2 ;  /* 0x0000000000027941 */ /* 0x000fea0003800200 */
.L_x_91:
        /* <DEDUP_REMOVED lines=15> */
.L_x_94:
[----:B------:R-:W-:-:S11]  /*03a0*/  DADD R8, R6, 2 ;  /* 0x4000000006087429 */ /* 0x000fd60000000000 */
.L_x_93:
[----:B------:R-:W-:Y:S05]  /*03b0*/  BSYNC.RECONVERGENT B2 ;  /* 0x0000000000027941 */ /* 0x000fea0003800200 */
.L_x_92:
[----:B------:R-:W-:-:S04]  /*03c0*/  FSETP.NEU.AND P1, PT, R28, 1, PT ;  /* 0x3f8000001c00780b */ /* 0x000fc80003f2d000 */
[----:B------:R-:W-:Y:S02]  /*03d0*/  FSEL R6, R8, RZ, P1 ;  /* 0x000000ff08067208 */ /* 0x000fe40000800000 */
[----:B------:R-:W-:-:S06]  /*03e0*/  FSEL R7, R9, 1.875, P1 ;  /* 0x3ff0000009077808 */ /* 0x000fcc0000800000 */
[----:B------:R-:W-:Y:S01]  /*03f0*/  DADD R2, R2, R6 ;  /* 0x0000000002027229 */ /* 0x000fe20000000006 */
[----:B------:R-:W-:Y:S10]  /*0400*/  @!P0 BRA `(.L_x_95) ;  /* 0xfffffffc00848947 */ /* 0x000ff4000383ffff */
.L_x_90:
[----:B------:R-:W-:Y:S05]  /*0410*/  BSYNC.RECONVERGENT B0 ;  /* 0x0000000000007941 */ /* 0x000fea0003800200 */
.L_x_86:
[----:B------:R0:W-:Y:S02]  /*0420*/  STS.64 [R27], R2 ;  /* 0x000000021b007388 */ /* 0x0001e40000000a00 */
.L_x_85:
[----:B------:R-:W-:Y:S05]  /*0430*/  BSYNC.RECONVERGENT B1 ;  /* 0x0000000000017941 */ /* 0x000fea0003800200 */
.L_x_84:
[----:B------:R-:W-:Y:S01]  /*0440*/  BAR.SYNC.DEFER_BLOCKING 0x0 ;  /* 0x0000000000007b1d */ /* 0x000fe20000010000 */
[----:B------:R-:W-:-:S13]  /*0450*/  ISETP.GT.U32.AND P0, PT, R24, 0x1f, PT ;  /* 0x0000001f1800780c */ /* 0x000fda0003f04070 */
[----:B0-----:R-:W-:Y:S04]  /*0460*/  @!P0 LDS.64 R2, [R27+0x100] ;  /* 0x000100001b028984 */ /* 0x001fe80000000a00 */
[----:B------:R-:W0:Y:S02]  /*0470*/  @!P0 LDS.64 R4, [R27] ;  /* 0x000000001b048984 */ /* 0x000e240000000a00 */
[----:B0-----:R-:W-:-:S07]  /*0480*/  @!P0 DADD R2, R2, R4 ;  /* 0x0000000002028229 */ /* 0x001fce0000000004 */
[----:B------:R0:W-:Y:S01]  /*0490*/  @!P0 STS.64 [R27], R2 ;  /* 0x000000021b008388 */ /* 0x0001e20000000a00 */
[----:B------:R-:W-:Y:S06]  /*04a0*/  BAR.SYNC.DEFER_BLOCKING 0x0 ;  /* 0x0000000000007b1d */ /* 0x000fec0000010000 */
        /* <DEDUP_REMOVED lines=36> */
        .type           $_Z17total_loss_kernelILj64EEvPfPdi9ErrorType$__internal_accurate_pow,@function
        .size           $_Z17total_loss_kernelILj64EEvPfPdi9ErrorType$__internal_accurate_pow,(.L_x_172 - $_Z17total_loss_kernelILj64EEvPfPdi9ErrorType$__internal_accurate_pow)
$_Z17total_loss_kernelILj64EEvPfPdi9ErrorType$__internal_accurate_pow:
        /* <DEDUP_REMOVED lines=163> */
.L_x_96:
[----:B------:R-:W-:Y:S02]  /*1120*/  DFMA R14, R14, R8, R8 ;  /* 0x000000080e0e722b */ /* 0x000fe40000000008 */
[----:B------:R-:W-:-:S08]  /*1130*/  DSETP.NEU.AND P1, PT, |R8|, +INF , PT ;  /* 0x7ff000000800742a */ /* 0x000fd00003f2d200 */
[----:B------:R-:W-:Y:S01]  /*1140*/  FSEL R10, R8, R14, !P1 ;  /* 0x0000000e080a7208 */ /* 0x000fe20004800000 */
[----:B------:R-:W-:Y:S01]  /*1150*/  IMAD.MOV.U32 R8, RZ, RZ, R0 ;  /* 0x000000ffff087224 */ /* 0x000fe200078e0000 */
[----:B------:R-:W-:Y:S01]  /*1160*/  FSEL R14, R9, R15, !P1 ;  /* 0x0000000f090e7208 */ /* 0x000fe20004800000 */
[----:B------:R-:W-:-:S04]  /*1170*/  IMAD.MOV.U32 R9, RZ, RZ, 0x0 ;  /* 0x00000000ff097424 */ /* 0x000fc800078e00ff */
[----:B------:R-:W-:Y:S05]  /*1180*/  RET.REL.NODEC R8 `(_Z17total_loss_kernelILj64EEvPfPdi9ErrorType) ;  /* 0xffffffec089c7950 */ /* 0x000fea0003c3ffff */
.L_x_97:
        /* <DEDUP_REMOVED lines=15> */
.L_x_172:


//--------------------- .text._Z17total_loss_kernelILj128EEvPfPdi9ErrorType --------------------------
	.section	.text._Z17total_loss_kernelILj128EEvPfPdi9ErrorType,"ax",@progbits
	.align	128
        .global         _Z17total_loss_kernelILj128EEvPfPdi9ErrorType
        .type           _Z17total_loss_kernelILj128EEvPfPdi9ErrorType,@function
        .size           _Z17total_loss_kernelILj128EEvPfPdi9ErrorType,(.L_x_173 - _Z17total_loss_kernelILj128EEvPfPdi9ErrorType)
        .other          _Z17total_loss_kernelILj128EEvPfPdi9ErrorType,@"STO_CUDA_ENTRY STV_DEFAULT"
_Z17total_loss_kernelILj128EEvPfPdi9ErrorType:
.text._Z17total_loss_kernelILj128EEvPfPdi9ErrorType:
        /* <DEDUP_REMOVED lines=23> */
.L_x_103:
        /* <DEDUP_REMOVED lines=8> */
.L_x_102:
[----:B------:R-:W-:Y:S05]  /*01f0*/  BRA `(.L_x_104) ;  /* 0x0000000000847947 */ /* 0x000fea0003800000 */
.L_x_101:
[----:B------:R-:W0:Y:S01]  /*0200*/  LDC.64 R4, c[0x0][0x380] ;  /* 0x0000e000ff047b82 */ /* 0x000e220000000a00 */
[----:B------:R-:W-:-:S07]  /*0210*/  CS2R R2, SRZ ;  /* 0x0000000000027805 */ /* 0x000fce000001ff00 */
.L_x_109:
[----:B0-----:R-:W-:-:S05]  /*0220*/  IMAD.WIDE.U32 R8, R29, 0x4, R4 ;  /* 0x000000041d087825 */ /* 0x001fca00078e0004 */
[----:B------:R-:W2:Y:S01]  /*0230*/  LDG.E R28, desc[UR6][R8.64] ;  /* 0x00000006081c7981 */ /* 0x000ea2000c1e1900 */
[----:B------:R-:W-:Y:S01]  /*0240*/  IMAD R29, R26, 0x80, R29 ;  /* 0x000000801a1d7824 */ /* 0x000fe200078e021d */
[----:B------:R-:W-:Y:S01]  /*0250*/  BSSY.RECONVERGENT B2, `(.L_x_105) ;  /* 0x0000005000027945 */ /* 0x000fe20003800200 */
[----:B------:R-:W-:-:S03]  /*0260*/  MOV R0, 0x2a0 ;  /* 0x000002a000007802 */ /* 0x000fc60000000f00 */
[----:B------:R-:W-:Y:S01]  /*0270*/  ISETP.GE.U32.AND P0, PT, R29, UR12, PT ;  /* 0x0000000c1d007c0c */ /* 0x000fe2000bf06070 */
[----:B--2---:R0:W1:-:S12]  /*0280*/  F2F.F64.F32 R6, R28 ;  /* 0x0000001c00067310 */ /* 0x0040580000201800 */
[----:B01----:R-:W-:Y:S05]  /*0290*/  CALL.REL.NOINC `($_Z17total_loss_kernelILj128EEvPfPdi9ErrorType$__internal_accurate_pow) ;  /* 0x00000004002c7944 */ /* 0x003fea0003c00000 */
[----:B------:R-:W-:Y:S05]  /*02a0*/  BSYNC.RECONVERGENT B2 ;  /* 0x0000000000027941 */ /* 0x000fea0003800200 */
.L_x_105:
        /* <DEDUP_REMOVED lines=15> */
.L_x_108:
[----:B------:R-:W-:-:S11]  /*03a0*/  DADD R8, R6, 2 ;  /* 0x4000000006087429 */ /* 0x000fd60000000000 */
.L_x_107:
[----:B------:R-:W-:Y:S05]  /*03b0*/  BSYNC.RECONVERGENT B2 ;  /* 0x0000000000027941 */ /* 0x000fea0003800200 */
.L_x_106:
[----:B------:R-:W-:-:S04]  /*03c0*/  FSETP.NEU.AND P1, PT, R28, 1, PT ;  /* 0x3f8000001c00780b */ /* 0x000fc80003f2d000 */
[----:B------:R-:W-:Y:S02]  /*03d0*/  FSEL R6, R8, RZ, P1 ;  /* 0x000000ff08067208 */ /* 0x000fe40000800000 */
[----:B------:R-:W-:-:S06]  /*03e0*/  FSEL R7, R9, 1.875, P1 ;  /* 0x3ff0000009077808 */ /* 0x000fcc0000800000 */
[----:B------:R-:W-:Y:S01]  /*03f0*/  DADD R2, R2, R6 ;  /* 0x0000000002027229 */ /* 0x000fe20000000006 */
[----:B------:R-:W-:Y:S10]  /*0400*/  @!P0 BRA `(.L_x_109) ;  /* 0xfffffffc00848947 */ /* 0x000ff4000383ffff */
.L_x_104:
[----:B------:R-:W-:Y:S05]  /*0410*/  BSYNC.RECONVERGENT B0 ;  /* 0x0000000000007941 */ /* 0x000fea0003800200 */
.L_x_100:
[----:B------:R0:W-:Y:S02]  /*0420*/  STS.64 [R27], R2 ;  /* 0x000000021b007388 */ /* 0x0001e40000000a00 */
.L_x_99:
[----:B------:R-:W-:Y:S05]  /*0430*/  BSYNC.RECONVERGENT B1 ;  /* 0x0000000000017941 */ /* 0x000fea0003800200 */
.L_x_98:
[----:B------:R-:W-:Y:S01]  /*0440*/  BAR.SYNC.DEFER_BLOCKING 0x0 ;  /* 0x0000000000007b1d */ /* 0x000fe20000010000 */
[C---:B------:R-:W-:Y:S02]  /*0450*/  ISETP.GT.U32.AND P0, PT, R24.reuse, 0x3f, PT ;  /* 0x0000003f1800780c */ /* 0x040fe40003f04070 */
[----:B------:R-:W-:-:S11]  /*0460*/  ISETP.GT.U32.AND P1, PT, R24, 0x1f, PT ;  /* 0x0000001f1800780c */ /* 0x000fd60003f24070 */
[----:B0-----:R-:W-:Y:S04]  /*0470*/  @!P0 LDS.64 R2, [R27+0x200] ;  /* 0x000200001b028984 */ /* 0x001fe80000000a00 */
[----:B------:R-:W0:Y:S02]  /*0480*/  @!P0 LDS.64 R4, [R27] ;  /* 0x000000001b048984 */ /* 0x000e240000000a00 */
[----:B0-----:R-:W-:-:S07]  /*0490*/  @!P0 DADD R2, R2, R4 ;  /* 0x0000000002028229 */ /* 0x001fce0000000004 */
[----:B------:R-:W-:Y:S01]  /*04a0*/  @!P0 STS.64 [R27], R2 ;  /* 0x000000021b008388 */ /* 0x000fe20000000a00 */
[----:B------:R-:W-:Y:S06]  /*04b0*/  BAR.SYNC.DEFER_BLOCKING 0x0 ;  /* 0x0000000000007b1d */ /* 0x000fec0000010000 */
[----:B------:R-:W-:Y:S04]  /*04c0*/  @!P1 LDS.64 R4, [R27+0x100] ;  /* 0x000100001b049984 */ /* 0x000fe80000000a00 */
[----:B------:R-:W0:Y:S02]  /*04d0*/  @!P1 LDS.64 R6, [R27] ;  /* 0x000000001b069984 */ /* 0x000e240000000a00 */
[----:B0-----:R-:W-:-:S07]  /*04e0*/  @!P1 DADD R4, R4, R6 ;  /* 0x0000000004049229 */ /* 0x001fce0000000006 */
[----:B------:R0:W-:Y:S01]  /*04f0*/  @!P1 STS.64 [R27], R4 ;  /* 0x000000041b009388 */ /* 0x0001e20000000a00 */
[----:B------:R-:W-:Y:S06]  /*0500*/  BAR.SYNC.DEFER_BLOCKING 0x0 ;  /* 0x0000000000007b1d */ /* 0x000fec0000010000 */
[----:B------:R-:W-:Y:S05]  /*0510*/  @P0 EXIT ;  /* 0x000000000000094d */ /* 0x000fea0003800000 */
[----:B------:R-:W-:Y:S01]  /*0520*/  LDS.64 R2, [R27+0x80] ;  /* 0x000080001b027984 */ /* 0x000fe20000000a00 */
[----:B------:R-:W-:-:S03]  /*0530*/  ISETP.NE.AND P0, PT, R24, RZ, PT ;  /* 0x000000ff1800720c */ /* 0x000fc60003f05270 */
[----:B0-----:R-:W0:Y:S02]  /*0540*/  LDS.64 R4, [R27] ;  /* 0x000000001b047984 */ /* 0x001e240000000a00 */
        /* <DEDUP_REMOVED lines=32> */
        .type           $_Z17total_loss_kernelILj128EEvPfPdi9ErrorType$__internal_accurate_pow,@function
        .size           $_Z17total_loss_kernelILj128EEvPfPdi9ErrorType$__internal_accurate_pow,(.L_x_173 - $_Z17total_loss_kernelILj128EEvPfPdi9ErrorType$__internal_accurate_pow)
$_Z17total_loss_kernelILj128EEvPfPdi9ErrorType$__internal_accurate_pow:
        /* <DEDUP_REMOVED lines=163> */
.L_x_110:
[----:B------:R-:W-:Y:S02]  /*1180*/  DFMA R14, R14, R8, R8 ;  /* 0x000000080e0e722b */ /* 0x000fe40000000008 */
[----:B------:R-:W-:-:S08]  /*1190*/  DSETP.NEU.AND P1, PT, |R8|, +INF , PT ;  /* 0x7ff000000800742a */ /* 0x000fd00003f2d200 */
[----:B------:R-:W-:Y:S01]  /*11a0*/  FSEL R10, R8, R14, !P1 ;  /* 0x0000000e080a7208 */ /* 0x000fe20004800000 */
[----:B------:R-:W-:Y:S01]  /*11b0*/  IMAD.MOV.U32 R8, RZ, RZ, R0 ;  /* 0x000000ffff087224 */ /* 0x000fe200078e0000 */
[----:B------:R-:W-:Y:S01]  /*11c0*/  FSEL R14, R9, R15, !P1 ;  /* 0x0000000f090e7208 */ /* 0x000fe20004800000 */
[----:B------:R-:W-:-:S04]  /*11d0*/  IMAD.MOV.U32 R9, RZ, RZ, 0x0 ;  /* 0x00000000ff097424 */ /* 0x000fc800078e00ff */
[----:B------:R-:W-:Y:S05]  /*11e0*/  RET.REL.NODEC R8 `(_Z17total_loss_kernelILj128EEvPfPdi9ErrorType) ;  /* 0xffffffec08847950 */ /* 0x000fea0003c3ffff */
.L_x_111:
        /* <DEDUP_REMOVED lines=9> */
.L_x_173:


//--------------------- .text._Z17total_loss_kernelILj256EEvPfPdi9ErrorType --------------------------
	.section	.text._Z17total_loss_kernelILj256EEvPfPdi9ErrorType,"ax",@progbits
	.align	128
        .global         _Z17total_loss_kernelILj256EEvPfPdi9ErrorType
        .type           _Z17total_loss_kernelILj256EEvPfPdi9ErrorType,@function
        .size           _Z17total_loss_kernelILj256EEvPfPdi9ErrorType,(.L_x_174 - _Z17total_loss_kernelILj256EEvPfPdi9ErrorType)
        .other          _Z17total_loss_kernelILj256EEvPfPdi9ErrorType,@"STO_CUDA_ENTRY STV_DEFAULT"
_Z17total_loss_kernelILj256EEvPfPdi9ErrorType:
.text._Z17total_loss_kernelILj256EEvPfPdi9ErrorType:
        /* <DEDUP_REMOVED lines=23> */
.L_x_117:
        /* <DEDUP_REMOVED lines=8> */
.L_x_116:
[----:B------:R-:W-:Y:S05]  /*01f0*/  BRA `(.L_x_118) ;  /* 0x0000000000847947 */ /* 0x000fea0003800000 */
.L_x_115:
[----:B------:R-:W0:Y:S01]  /*0200*/  LDC.64 R4, c[0x0][0x380] ;  /* 0x0000e000ff047b82 */ /* 0x000e220000000a00 */
[----:B------:R-:W-:-:S07]  /*0210*/  CS2R R2, SRZ ;  /* 0x0000000000027805 */ /* 0x000fce000001ff00 */
.L_x_123:
[----:B0-----:R-:W-:-:S05]  /*0220*/  IMAD.WIDE.U32 R8, R29, 0x4, R4 ;  /* 0x000000041d087825 */ /* 0x001fca00078e0004 */
[----:B------:R-:W2:Y:S01]  /*0230*/  LDG.E R28, desc[UR6][R8.64] ;  /* 0x00000006081c7981 */ /* 0x000ea2000c1e1900 */
[----:B------:R-:W-:Y:S01]  /*0240*/  IMAD R29, R26, 0x100, R29 ;  /* 0x000001001a1d7824 */ /* 0x000fe200078e021d */
[----:B------:R-:W-:Y:S01]  /*0250*/  BSSY.RECONVERGENT B2, `(.L_x_119) ;  /* 0x0000005000027945 */ /* 0x000fe20003800200 */
[----:B------:R-:W-:-:S03]  /*0260*/  MOV R0, 0x2a0 ;  /* 0x000002a000007802 */ /* 0x000fc60000000f00 */
[----:B------:R-:W-:Y:S01]  /*0270*/  ISETP.GE.U32.AND P0, PT, R29, UR12, PT ;  /* 0x0000000c1d007c0c */ /* 0x000fe2000bf06070 */
[----:B--2---:R0:W1:-:S12]  /*0280*/  F2F.F64.F32 R6, R28 ;  /* 0x0000001c00067310 */ /* 0x0040580000201800 */
[----:B01----:R-:W-:Y:S05]  /*0290*/  CALL.REL.NOINC `($_Z17total_loss_kernelILj256EEvPfPdi9ErrorType$__internal_accurate_pow) ;  /* 0x0000000400447944 */ /* 0x003fea0003c00000 */
[----:B------:R-:W-:Y:S05]  /*02a0*/  BSYNC.RECONVERGENT B2 ;  /* 0x0000000000027941 */ /* 0x000fea0003800200 */
.L_x_119:
        /* <DEDUP_REMOVED lines=15> */
.L_x_122:
[----:B------:R-:W-:-:S11]  /*03a0*/  DADD R8, R6, 2 ;  /* 0x4000000006087429 */ /* 0x000fd60000000000 */
.L_x_121:
[----:B------:R-:W-:Y:S05]  /*03b0*/  BSYNC.RECONVERGENT B2 ;  /* 0x0000000000027941 */ /* 0x000fea0003800200 */
.L_x_120:
[----:B------:R-:W-:-:S04]  /*03c0*/  FSETP.NEU.AND P1, PT, R28, 1, PT ;  /* 0x3f8000001c00780b */ /* 0x000fc80003f2d000 */
[----:B------:R-:W-:Y:S02]  /*03d0*/  FSEL R6, R8, RZ, P1 ;  /* 0x000000ff08067208 */ /* 0x000fe40000800000 */
[----:B------:R-:W-:-:S06]  /*03e0*/  FSEL R7, R9, 1.875, P1 ;  /* 0x3ff0000009077808 */ /* 0x000fcc0000800000 */
[----:B------:R-:W-:Y:S01]  /*03f0*/  DADD R2, R2, R6 ;  /* 0x0000000002027229 */ /* 0x000fe20000000006 */
[----:B------:R-:W-:Y:S10]  /*0400*/  @!P0 BRA `(.L_x_123) ;  /* 0xfffffffc00848947 */ /* 0x000ff4000383ffff */
.L_x_118:
[----:B------:R-:W-:Y:S05]  /*0410*/  BSYNC.RECONVERGENT B0 ;  /* 0x0000000000007941 */ /* 0x000fea0003800200 */
.L_x_114:
[----:B------:R0:W-:Y:S02]  /*0420*/  STS.64 [R27], R2 ;  /* 0x000000021b007388 */ /* 0x0001e40000000a00 */
.L_x_113:
[----:B------:R-:W-:Y:S05]  /*0430*/  BSYNC.RECONVERGENT B1 ;  /* 0x0000000000017941 */ /* 0x000fea0003800200 */
.L_x_112:
[----:B------:R-:W-:Y:S01]  /*0440*/  BAR.SYNC.DEFER_BLOCKING 0x0 ;  /* 0x0000000000007b1d */ /* 0x000fe20000010000 */
[C---:B------:R-:W-:Y:S02]  /*0450*/  ISETP.GT.U32.AND P0, PT, R24.reuse, 0x7f, PT ;  /* 0x0000007f1800780c */ /* 0x040fe40003f04070 */
[C---:B------:R-:W-:Y:S02]  /*0460*/  ISETP.GT.U32.AND P1, PT, R24.reuse, 0x3f, PT ;  /* 0x0000003f1800780c */ /* 0x040fe40003f24070 */
[----:B------:R-:W-:-:S09]  /*0470*/  ISETP.GT.U32.AND P2, PT, R24, 0x1f, PT ;  /* 0x0000001f1800780c */ /* 0x000fd20003f44070 */
        /* <DEDUP_REMOVED lines=18> */
[----:B------:R-:W1:Y:S02]  /*05a0*/  LDS.64 R4, [R27] ;  /* 0x000000001b047984 */ /* 0x000e640000000a00 */
[----:B-1----:R-:W-:-:S07]  /*05b0*/  DADD R2, R2, R4 ;  /* 0x0000000002027229 */ /* 0x002fce0000000004 */
[----:B------:R-:W-:Y:S01]  /*05c0*/  STS.64 [R27], R2 ;  /* 0x000000021b007388 */ /* 0x000fe20000000a00 */
[----:B------:R-:W-:Y:S06]  /*05d0*/  BAR.SYNC.DEFER_BLOCKING 0x0 ;  /* 0x0000000000007b1d */ /* 0x000fec0000010000 */
[----:B------:R-:W-:Y:S04]  /*05e0*/  LDS.64 R4, [R27+0x40] ;  /* 0x000040001b047984 */ /* 0x000fe80000000a00 */
        /* <DEDUP_REMOVED lines=28> */
        .type           $_Z17total_loss_kernelILj256EEvPfPdi9ErrorType$__internal_accurate_pow,@function
        .size           $_Z17total_loss_kernelILj256EEvPfPdi9ErrorType$__internal_accurate_pow,(.L_x_174 - $_Z17total_loss_kernelILj256EEvPfPdi9ErrorType$__internal_accurate_pow)
$_Z17total_loss_kernelILj256EEvPfPdi9ErrorType$__internal_accurate_pow:
        /* <DEDUP_REMOVED lines=163> */
.L_x_124:
[----:B------:R-:W-:Y:S02]  /*11e0*/  DFMA R14, R14, R8, R8 ;  /* 0x000000080e0e722b */ /* 0x000fe40000000008 */
[----:B------:R-:W-:-:S08]  /*11f0*/  DSETP.NEU.AND P1, PT, |R8|, +INF , PT ;  /* 0x7ff000000800742a */ /* 0x000fd00003f2d200 */
[----:B------:R-:W-:Y:S01]  /*1200*/  FSEL R10, R8, R14, !P1 ;  /* 0x0000000e080a7208 */ /* 0x000fe20004800000 */
[----:B------:R-:W-:Y:S01]  /*1210*/  IMAD.MOV.U32 R8, RZ, RZ, R0 ;  /* 0x000000ffff087224 */ /* 0x000fe200078e0000 */
[----:B------:R-:W-:Y:S01]  /*1220*/  FSEL R14, R9, R15, !P1 ;  /* 0x0000000f090e7208 */ /* 0x000fe20004800000 */
[----:B------:R-:W-:-:S04]  /*1230*/  IMAD.MOV.U32 R9, RZ, RZ, 0x0 ;  /* 0x00000000ff097424 */ /* 0x000fc800078e00ff */
[----:B------:R-:W-:Y:S05]  /*1240*/  RET.REL.NODEC R8 `(_Z17total_loss_kernelILj256EEvPfPdi9ErrorType) ;  /* 0xffffffec086c7950 */ /* 0x000fea0003c3ffff */
.L_x_125:
        /* <DEDUP_REMOVED lines=11> */
.L_x_174:


//--------------------- .text._Z17total_loss_kernelILj512EEvPfPdi9ErrorType --------------------------
	.section	.text._Z17total_loss_kernelILj512EEvPfPdi9ErrorType,"ax",@progbits
	.align	128
        .global         _Z17total_loss_kernelILj512EEvPfPdi9ErrorType
        .type           _Z17total_loss_kernelILj512EEvPfPdi9ErrorType,@function
        .size           _Z17total_loss_kernelILj512EEvPfPdi9ErrorType,(.L_x_175 - _Z17total_loss_kernelILj512EEvPfPdi9ErrorType)
        .other          _Z17total_loss_kernelILj512EEvPfPdi9ErrorType,@"STO_CUDA_ENTRY STV_DEFAULT"
_Z17total_loss_kernelILj512EEvPfPdi9ErrorType:
.text._Z17total_loss_kernelILj512EEvPfPdi9ErrorType:
        /* <DEDUP_REMOVED lines=23> */
.L_x_131:
        /* <DEDUP_REMOVED lines=8> */
.L_x_130:
[----:B------:R-:W-:Y:S05]  /*01f0*/  BRA `(.L_x_132) ;  /* 0x0000000000847947 */ /* 0x000fea0003800000 */
.L_x_129:
[----:B------:R-:W0:Y:S01]  /*0200*/  LDC.64 R4, c[0x0][0x380] ;  /* 0x0000e000ff047b82 */ /* 0x000e220000000a00 */
[----:B------:R-:W-:-:S07]  /*0210*/  CS2R R2, SRZ ;  /* 0x0000000000027805 */ /* 0x000fce000001ff00 */
.L_x_137:
[----:B0-----:R-:W-:-:S05]  /*0220*/  IMAD.WIDE.U32 R8, R29, 0x4, R4 ;  /* 0x000000041d087825 */ /* 0x001fca00078e0004 */
[----:B------:R-:W2:Y:S01]  /*0230*/  LDG.E R28, desc[UR6][R8.64] ;  /* 0x00000006081c7981 */ /* 0x000ea2000c1e1900 */
[----:B------:R-:W-:Y:S01]  /*0240*/  IMAD R29, R26, 0x200, R29 ;  /* 0x000002001a1d7824 */ /* 0x000fe200078e021d */
[----:B------:R-:W-:Y:S01]  /*0250*/  BSSY.RECONVERGENT B2, `(.L_x_133) ;  /* 0x0000005000027945 */ /* 0x000fe20003800200 */
[----:B------:R-:W-:-:S03]  /*0260*/  MOV R0, 0x2a0 ;  /* 0x000002a000007802 */ /* 0x000fc60000000f00 */
[----:B------:R-:W-:Y:S01]  /*0270*/  ISETP.GE.U32.AND P0, PT, R29, UR12, PT ;  /* 0x0000000c1d007c0c */ /* 0x000fe2000bf06070 */
[----:B--2---:R0:W1:-:S12]  /*0280*/  F2F.F64.F32 R6, R28 ;  /* 0x0000001c00067310 */ /* 0x0040580000201800 */
[----:B01----:R-:W-:Y:S05]  /*0290*/  CALL.REL.NOINC `($_Z17total_loss_kernelILj512EEvPfPdi9ErrorType$__internal_accurate_pow) ;  /* 0x00000004005c7944 */ /* 0x003fea0003c00000 */
[----:B------:R-:W-:Y:S05]  /*02a0*/  BSYNC.RECONVERGENT B2 ;  /* 0x0000000000027941 */ /* 0x000fea0003800200 */
.L_x_133:
        /* <DEDUP_REMOVED lines=15> */
.L_x_136:
[----:B------:R-:W-:-:S11]  /*03a0*/  DADD R8, R6, 2 ;  /* 0x4000000006087429 */ /* 0x000fd60000000000 */
.L_x_135:
[----:B------:R-:W-:Y:S05]  /*03b0*/  BSYNC.RECONVERGENT B2 ;  /* 0x0000000000027941 */ /* 0x000fea0003800200 */
.L_x_134:
[----:B------:R-:W-:-:S04]  /*03c0*/  FSETP.NEU.AND P1, PT, R28, 1, PT ;  /* 0x3f8000001c00780b */ /* 0x000fc80003f2d000 */
[----:B------:R-:W-:Y:S02]  /*03d0*/  FSEL R6, R8, RZ, P1 ;  /* 0x000000ff08067208 */ /* 0x000fe40000800000 */
[----:B------:R-:W-:-:S06]  /*03e0*/  FSEL R7, R9, 1.875, P1 ;  /* 0x3ff0000009077808 */ /* 0x000fcc0000800000 */
[----:B------:R-:W-:Y:S01]  /*03f0*/  DADD R2, R2, R6 ;  /* 0x0000000002027229 */ /* 0x000fe20000000006 */
[----:B------:R-:W-:Y:S10]  /*0400*/  @!P0 BRA `(.L_x_137) ;  /* 0xfffffffc00848947 */ /* 0x000ff4000383ffff */
.L_x_132:
[----:B------:R-:W-:Y:S05]  /*0410*/  BSYNC.RECONVERGENT B0 ;  /* 0x0000000000007941 */ /* 0x000fea0003800200 */
.L_x_128:
[----:B------:R0:W-:Y:S02]  /*0420*/  STS.64 [R27], R2 ;  /* 0x000000021b007388 */ /* 0x0001e40000000a00 */
.L_x_127:
[----:B------:R-:W-:Y:S05]  /*0430*/  BSYNC.RECONVERGENT B1 ;  /* 0x0000000000017941 */ /* 0x000fea0003800200 */
.L_x_126:
        /* <DEDUP_REMOVED lines=13> */
[----:B------:R-:W-:Y:S01]  /*0510*/  BAR.SYNC.DEFER_BLOCKING 0x0 ;  /* 0x0000000000007b1d */ /* 0x000fe20000010000 */
[----:B------:R-:W-:-:S05]  /*0520*/  ISETP.GT.U32.AND P2, PT, R24, 0x1f, PT ;  /* 0x0000001f1800780c */ /* 0x000fca0003f44070 */
        /* <DEDUP_REMOVED lines=46> */
        .type           $_Z17total_loss_kernelILj512EEvPfPdi9ErrorType$__internal_accurate_pow,@function
        .size           $_Z17total_loss_kernelILj512EEvPfPdi9ErrorType$__internal_accurate_pow,(.L_x_175 - $_Z17total_loss_kernelILj512EEvPfPdi9ErrorType$__internal_accurate_pow)
$_Z17total_loss_kernelILj512EEvPfPdi9ErrorType$__internal_accurate_pow:
        /* <DEDUP_REMOVED lines=163> */
.L_x_138:
[----:B------:R-:W-:Y:S02]  /*1240*/  DFMA R14, R14, R8, R8 ;  /* 0x000000080e0e722b */ /* 0x000fe40000000008 */
[----:B------:R-:W-:-:S08]  /*1250*/  DSETP.NEU.AND P1, PT, |R8|, +INF , PT ;  /* 0x7ff000000800742a */ /* 0x000fd00003f2d200 */
[----:B------:R-:W-:Y:S01]  /*1260*/  FSEL R10, R8, R14, !P1 ;  /* 0x0000000e080a7208 */ /* 0x000fe20004800000 */
[----:B------:R-:W-:Y:S01]  /*1270*/  IMAD.MOV.U32 R8, RZ, RZ, R0 ;  /* 0x000000ffff087224 */ /* 0x000fe200078e0000 */
[----:B------:R-:W-:Y:S01]  /*1280*/  FSEL R14, R9, R15, !P1 ;  /* 0x0000000f090e7208 */ /* 0x000fe20004800000 */
[----:B------:R-:W-:-:S04]  /*1290*/  IMAD.MOV.U32 R9, RZ, RZ, 0x0 ;  /* 0x00000000ff097424 */ /* 0x000fc800078e00ff */
[----:B------:R-:W-:Y:S05]  /*12a0*/  RET.REL.NODEC R8 `(_Z17total_loss_kernelILj512EEvPfPdi9ErrorType) ;  /* 0xffffffec08547950 */ /* 0x000fea0003c3ffff */
.L_x_139:
        /* <DEDUP_REMOVED lines=13> */
.L_x_175:


//--------------------- .text._Z11loss_kerneliiiPKfS0_PKiS2_S0_PfS3_S3_f --------------------------
	.section	.text._Z11loss_kerneliiiPKfS0_PKiS2_S0_PfS3_S3_f,"ax",@progbits
	.align	128
        .global         _Z11loss_kerneliiiPKfS0_PKiS2_S0_PfS3_S3_f
        .type           _Z11loss_kerneliiiPKfS0_PKiS2_S0_PfS3_S3_f,@function
        .size           _Z11loss_kerneliiiPKfS0_PKiS2_S0_PfS3_S3_f,(.L_x_186 - _Z11loss_kerneliiiPKfS0_PKiS2_S0_PfS3_S3_f)
        .other          _Z11loss_kerneliiiPKfS0_PKiS2_S0_PfS3_S3_f,@"STO_CUDA_ENTRY STV_DEFAULT"
_Z11loss_kerneliiiPKfS0_PKiS2_S0_PfS3_S3_f:
.text._Z11loss_kerneliiiPKfS0_PKiS2_S0_PfS3_S3_f:
[----:B------:R-:W-:Y:S01]  /*0000*/  LDC R1, c[0x0][0x37c] ;  /* 0x0000df00ff017b82 */ /* 0x000fe20000000800 */
[----:B------:R-:W0:Y:S01]  /*0010*/  S2R R5, SR_CTAID.X ;  /* 0x0000000000057919 */ /* 0x000e220000002500 */
[----:B------:R-:W0:Y:S01]  /*0020*/  LDCU UR4, c[0x0][0x360] ;  /* 0x00006c00ff0477ac */ /* 0x000e220008000800 */
[----:B------:R-:W0:Y:S01]  /*0030*/  S2R R0, SR_TID.X ;  /* 0x0000000000007919 */ /* 0x000e220000002100 */
[----:B------:R-:W1:Y:S01]  /*0040*/  LDCU UR5, c[0x0][0x384] ;  /* 0x00007080ff0577ac */ /* 0x000e620008000800 */
[----:B0-----:R-:W-:-:S05]  /*0050*/  IMAD R5, R5, UR4, R0 ;  /* 0x0000000405057c24 */ /* 0x001fca000f8e0200 */
[----:B-1----:R-:W-:-:S13]  /*0060*/  ISETP.GE.AND P0, PT, R5, UR5, PT ;  /* 0x0000000505007c0c */ /* 0x002fda000bf06270 */
[----:B------:R-:W-:Y:S05]  /*0070*/  @P0 EXIT ;  /* 0x000000000000094d */ /* 0x000fea0003800000 */
[----:B------:R-:W0:Y:S01]  /*0080*/  LDC.64 R10, c[0x0][0x3a0] ;  /* 0x0000e800ff0a7b82 */ /* 0x000e220000000a00 */
[----:B------:R-:W1:Y:S07]  /*0090*/  LDCU.64 UR4, c[0x0][0x358] ;  /* 0x00006b00ff0477ac */ /* 0x000e6e0008000a00 */
[----:B------:R-:W2:Y:S01]  /*00a0*/  LDC.64 R2, c[0x0][0x3c0] ;  /* 0x0000f000ff027b82 */ /* 0x000ea20000000a00 */
[----:B0-----:R-:W-:-:S05]  /*00b0*/  IMAD.WIDE R10, R5, 0x4, R10 ;  /* 0x00000004050a7825 */ /* 0x001fca00078e020a */
[----:B-1----:R-:W3:Y:S04]  /*00c0*/  LDG.E R21, desc[UR4][R10.64] ;  /* 0x000000040a157981 */ /* 0x002ee8000c1e1900 */
[----:B------:R-:W3:Y:S01]  /*00d0*/  LDG.E R0, desc[UR4][R10.64+0x4] ;  /* 0x000004040a007981 */ /* 0x000ee2000c1e1900 */
[----:B--2---:R-:W-:Y:S01]  /*00e0*/  IMAD.WIDE R2, R5, 0x4, R2 ;  /* 0x0000000405027825 */ /* 0x004fe200078e0202 */
[----:B---3--:R-:W-:-:S13]  /*00f0*/  ISETP.GE.AND P0, PT, R21, R0, PT ;  /* 0x000000001500720c */ /* 0x008fda0003f06270 */
[----:B------:R-:W-:Y:S05]  /*0100*/  @P0 EXIT ;  /* 0x000000000000094d */ /* 0x000fea0003800000 */
[----:B------:R-:W2:Y:S01]  /*0110*/  LDG.E R2, desc[UR4][R2.64] ;  /* 0x0000000402027981 */ /* 0x000ea2000c1e1900 */
[----:B------:R-:W0:Y:S01]  /*0120*/  LDC R4, c[0x0][0x380] ;  /* 0x0000e000ff047b82 */ /* 0x000e220000000800 */
[----:B------:R-:W2:Y:S01]  /*0130*/  LDCU UR6, c[0x0][0x3d0] ;  /* 0x00007a00ff0677ac */ /* 0x000ea20008000800 */
[----:B0-----:R-:W-:Y:S01]  /*0140*/  ISETP.GT.AND P0, PT, R4, RZ, PT ;  /* 0x000000ff0400720c */ /* 0x001fe20003f04270 */
[----:B--2---:R-:W-:-:S12]  /*0150*/  FADD R9, R2, UR6 ;  /* 0x0000000602097e21 */ /* 0x004fd80008000000 */
[----:B------:R-:W-:Y:S05]  /*0160*/  @P0 BRA `(.L_x_140) ;  /* 0x00000000004c0947 */ /* 0x000fea0003800000 */
.L_x_141:
[----:B------:R-:W0:Y:S08]  /*0170*/  LDC.64 R2, c[0x0][0x3a8] ;  /* 0x0000ea00ff027b82 */ /* 0x000e300000000a00 */
[----:B------:R-:W1:Y:S08]  /*0180*/  LDC.64 R6, c[0x0][0x3c8] ;  /* 0x0000f200ff067b82 */ /* 0x000e700000000a00 */
[----:B------:R-:W2:Y:S01]  /*0190*/  LDC.64 R4, c[0x0][0x3b0] ;  /* 0x0000ec00ff047b82 */ /* 0x000ea20000000a00 */
[----:B0-----:R-:W-:-:S07]  /*01a0*/  IMAD.WIDE R2, R21, 0x4, R2 ;  /* 0x0000000415027825 */ /* 0x001fce00078e0202 */
[----:B------:R-:W0:Y:S01]  /*01b0*/  LDC.64 R12, c[0x0][0x3b8] ;  /* 0x0000ee00ff0c7b82 */ /* 0x000e220000000a00 */
[----:B------:R-:W1:Y:S01]  /*01c0*/  LDG.E R3, desc[UR4][R2.64] ;  /* 0x0000000402037981 */ /* 0x000e62000c1e1900 */
[----:B--2---:R-:W-:-:S06]  /*01d0*/  IMAD.WIDE R4, R21, 0x4, R4 ;  /* 0x0000000415047825 */ /* 0x004fcc00078e0204 */
[----:B------:R-:W2:Y:S01]  /*01e0*/  LDG.E R5, desc[UR4][R4.64] ;  /* 0x0000000404057981 */ /* 0x000ea2000c1e1900 */
[----:B-1----:R-:W-:-:S06]  /*01f0*/  IMAD.WIDE R6, R3, 0x4, R6 ;  /* 0x0000000403067825 */ /* 0x002fcc00078e0206 */
[----:B------:R-:W3:Y:S01]  /*0200*/  LDG.E R6, desc[UR4][R6.64] ;  /* 0x0000000406067981 */ /* 0x000ee2000c1e1900 */
[----:B0-----:R-:W-:-:S04]  /*0210*/  IMAD.WIDE R12, R21, 0x4, R12 ;  /* 0x00000004150c7825 */ /* 0x001fc800078e020c */
[----:B---3--:R-:W-:-:S04]  /*0220*/  FADD R0, R9, R6 ;  /* 0x0000000609007221 */ /* 0x008fc80000000000 */
[----:B--2---:R-:W-:-:S05]  /*0230*/  FADD R15, -R0, R5 ;  /* 0x00000005000f7221 */ /* 0x004fca0000000100 */
[----:B------:R0:W-:Y:S04]  /*0240*/  STG.E desc[UR4][R12.64], R15 ;  /* 0x0000000f0c007986 */ /* 0x0001e8000c101904 */
[----:B------:R-:W2:Y:S01]  /*0250*/  LDG.E R0, desc[UR4][R10.64+0x4] ;  /* 0x000004040a007981 */ /* 0x000ea2000c1e1900 */
[----:B------:R-:W-:-:S05]  /*0260*/  VIADD R21, R21, 0x1 ;  /* 0x0000000115157836 */ /* 0x000fca0000000000 */
[----:B--2---:R-:W-:-:S13]  /*0270*/  ISETP.GE.AND P0, PT, R21, R0, PT ;  /* 0x000000001500720c */ /* 0x004fda0003f06270 */
[----:B0-----:R-:W-:Y:S05]  /*0280*/  @!P0 BRA `(.L_x_141) ;  /* 0xfffffffc00b88947 */ /* 0x001fea000383ffff */
[----:B------:R-:W-:Y:S05]  /*0290*/  EXIT ;  /* 0x000000000000794d */ /* 0x000fea0003800000 */
.L_x_140:
[----:B------:R-:W0:Y:S01]  /*02a0*/  LDCU.64 UR6, c[0x0][0x390] ;  /* 0x00007200ff0677ac */ /* 0x000e220008000a00 */
[----:B------:R-:W-:Y:S01]  /*02b0*/  IMAD R20, R5, R4, RZ ;  /* 0x0000000405147224 */ /* 0x000fe200078e02ff */
[C---:B------:R-:W-:Y:S02]  /*02c0*/  LOP3.LUT R8, R4.reuse, 0x7, RZ, 0xc0, !PT ;  /* 0x0000000704087812 */ /* 0x040fe400078ec0ff */
[----:B------:R-:W-:Y:S02]  /*02d0*/  LOP3.LUT R5, R4, 0x7ffffff8, RZ, 0xc0, !PT ;  /* 0x7ffffff804057812 */ /* 0x000fe400078ec0ff */
[----:B------:R-:W-:Y:S01]  /*02e0*/  SHF.R.S32.HI R7, RZ, 0x1f, R20 ;  /* 0x0000001fff077819 */ /* 0x000fe20000011414 */
[----:B------:R-:W-:Y:S01]  /*02f0*/  VIADD R0, R8, 0xffffffff ;  /* 0xffffffff08007836 */ /* 0x000fe20000000000 */
[----:B------:R-:W-:Y:S02]  /*0300*/  LOP3.LUT R4, R4, 0x3, RZ, 0xc0, !PT ;  /* 0x0000000304047812 */ /* 0x000fe400078ec0ff */
[----:B------:R-:W-:-:S02]  /*0310*/  IADD3 R3, PT, PT, -R5, RZ, RZ ;  /* 0x000000ff05037210 */ /* 0x000fc40007ffe1ff */
[----:B------:R-:W-:Y:S02]  /*0320*/  ISETP.GE.U32.AND P0, PT, R0, 0x3, PT ;  /* 0x000000030000780c */ /* 0x000fe40003f06070 */
[----:B0-----:R-:W-:-:S04]  /*0330*/  LEA R6, P1, R20, UR6, 0x2 ;  /* 0x0000000614067c11 */ /* 0x001fc8000f8210ff */
[----:B------:R-:W-:Y:S02]  /*0340*/  IADD3 R6, P2, PT, R6, 0x10, RZ ;  /* 0x0000001006067810 */ /* 0x000fe40007f5e0ff */
[----:B------:R-:W-:-:S05]  /*0350*/  LEA.HI.X R2, R20, UR7, R7, 0x2, P1 ;  /* 0x0000000714027c11 */ /* 0x000fca00088f1407 */
[----:B------:R-:W-:-:S07]  /*0360*/  IMAD.X R2, RZ, RZ, R2, P2 ;  /* 0x000000ffff027224 */ /* 0x000fce00010e0602 */
.L_x_146:
[----:B------:R-:W0:Y:S08]  /*0370*/  LDC.64 R14, c[0x0][0x3a8] ;  /* 0x0000ea00ff0e7b82 */ /* 0x000e300000000a00 */
[----:B------:R-:W1:Y:S08]  /*0380*/  LDC.64 R16, c[0x0][0x3c8] ;  /* 0x0000f200ff107b82 */ /* 0x000e700000000a00 */
[----:B------:R-:W2:Y:S01]  /*0390*/  LDC.64 R12, c[0x0][0x3b0] ;  /* 0x0000ec00ff0c7b82 */ /* 0x000ea20000000a00 */
[----:B0-----:R-:W-:-:S07]  /*03a0*/  IMAD.WIDE R14, R21, 0x4, R14 ;  /* 0x00000004150e7825 */ /* 0x001fce00078e020e */
[----:B------:R-:W0:Y:S01]  /*03b0*/  LDC R18, c[0x0][0x380] ;  /* 0x0000e000ff127b82 */ /* 0x000e220000000800 */
[----:B------:R-:W1:Y:S01]  /*03c0*/  LDG.E R15, desc[UR4][R14.64] ;  /* 0x000000040e0f7981 */ /* 0x000e62000c1e1900 */
[----:B--2---:R-:W-:-:S05]  /*03d0*/  IMAD.WIDE R12, R21, 0x4, R12 ;  /* 0x00000004150c7825 */ /* 0x004fca00078e020c */
[----:B------:R2:W5:Y:S01]  /*03e0*/  LDG.E R0, desc[UR4][R12.64] ;  /* 0x000000040c007981 */ /* 0x000562000c1e1900 */
[----:B-1----:R-:W-:-:S06]  /*03f0*/  IMAD.WIDE R16, R15, 0x4, R16 ;  /* 0x000000040f107825 */ /* 0x002fcc00078e0210 */
[----:B------:R-:W3:Y:S01]  /*0400*/  LDG.E R16, desc[UR4][R16.64] ;  /* 0x0000000410107981 */ /* 0x000ee2000c1e1900 */
[----:B0-----:R-:W-:Y:S01]  /*0410*/  ISETP.GE.U32.AND P1, PT, R18, 0x8, PT ;  /* 0x000000081200780c */ /* 0x001fe20003f26070 */
[----:B------:R-:W-:Y:S02]  /*0420*/  IMAD R22, R15, R18, RZ ;  /* 0x000000120f167224 */ /* 0x000fe400078e02ff */
[----:B------:R-:W-:-:S03]  /*0430*/  IMAD.MOV.U32 R23, RZ, RZ, RZ ;  /* 0x000000ffff177224 */ /* 0x000fc600078e00ff */
[----:B------:R-:W-:Y:S01]  /*0440*/  SHF.R.S32.HI R27, RZ, 0x1f, R22 ;  /* 0x0000001fff1b7819 */ /* 0x000fe20000011416 */
[----:B---3--:R-:W-:-:S06]  /*0450*/  FADD R25, R9, R16 ;  /* 0x0000001009197221 */ /* 0x008fcc0000000000 */
[----:B--2---:R-:W-:Y:S05]  /*0460*/  @!P1 BRA `(.L_x_142) ;  /* 0x0000000000b09947 */ /* 0x004fea0003800000 */
[----:B------:R-:W0:Y:S01]  /*0470*/  LDCU.64 UR6, c[0x0][0x398] ;  /* 0x00007300ff0677ac */ /* 0x000e220008000a00 */
[----:B------:R-:W-:Y:S01]  /*0480*/  MOV R17, R6 ;  /* 0x0000000600117202 */ /* 0x000fe20000000f00 */
[----:B------:R-:W-:Y:S02]  /*0490*/  IMAD.MOV.U32 R26, RZ, RZ, R2 ;  /* 0x000000ffff1a7224 */ /* 0x000fe400078e0002 */
[----:B------:R-:W-:Y:S01]  /*04a0*/  IMAD.MOV.U32 R16, RZ, RZ, R3 ;  /* 0x000000ffff107224 */ /* 0x000fe200078e0003 */
[----:B0-----:R-:W-:-:S04]  /*04b0*/  LEA R19, P1, R22, UR6, 0x2 ;  /* 0x0000000616137c11 */ /* 0x001fc8000f8210ff */
[----:B------:R-:W-:Y:S02]  /*04c0*/  IADD3 R19, P2, PT, R19, 0x10, RZ ;  /* 0x0000001013137810 */ /* 0x000fe40007f5e0ff */
[----:B------:R-:W-:-:S04]  /*04d0*/  LEA.HI.X R23, R22, UR7, R27, 0x2, P1 ;  /* 0x0000000716177c11 */ /* 0x000fc800088f141b */
[----:B------:R-:W-:-:S07]  /*04e0*/  IADD3.X R23, PT, PT, RZ, R23, RZ, P2, !PT ;  /* 0x00000017ff177210 */ /* 0x000fce00017fe4ff */
.L_x_143:
[----:B------:R-:W-:Y:S01]  /*04f0*/  IMAD.MOV.U32 R14, RZ, RZ, R19 ;  /* 0x000000ffff0e7224 */ /* 0x000fe200078e0013 */
[----:B------:R-:W-:Y:S01]  /*0500*/  MOV R12, R17 ;  /* 0x00000011000c7202 */ /* 0x000fe20000000f00 */
[----:B------:R-:W-:Y:S02]  /*0510*/  IMAD.MOV.U32 R15, RZ, RZ, R23 ;  /* 0x000000ffff0f7224 */ /* 0x000fe400078e0017 */
[----:B------:R-:W-:-:S03]  /*0520*/  IMAD.MOV.U32 R13, RZ, RZ, R26 ;  /* 0x000000ffff0d7224 */ /* 0x000fc600078e001a */
[----:B------:R-:W2:Y:S04]  /*0530*/  LDG.E R24, desc[UR4][R14.64+-0x10] ;  /* 0xfffff0040e187981 */ /* 0x000ea8000c1e1900 */
[----:B------:R-:W2:Y:S04]  /*0540*/  LDG.E R17, desc[UR4][R12.64+-0x10] ;  /* 0xfffff0040c117981 */ /* 0x000ea8000c1e1900 */
[----:B------:R-:W3:Y:S04]  /*0550*/  LDG.E R26, desc[UR4][R14.64+-0xc] ;  /* 0xfffff4040e1a7981 */ /* 0x000ee8000c1e1900 */
[----:B------:R-:W3:Y:S04]  /*0560*/  LDG.E R19, desc[UR4][R12.64+-0xc] ;  /* 0xfffff4040c137981 */ /* 0x000ee8000c1e1900 */
[----:B------:R-:W4:Y:S04]  /*0570*/  LDG.E R23, desc[UR4][R12.64+-0x8] ;  /* 0xfffff8040c177981 */ /* 0x000f28000c1e1900 */
[----:B------:R-:W4:Y:S01]  /*0580*/  LDG.E R28, desc[UR4][R14.64+0x8] ;  /* 0x000008040e1c7981 */ /* 0x000f22000c1e1900 */
[----:B--2---:R-:W-:-:S03]  /*0590*/  FFMA R17, R24, R17, R25 ;  /* 0x0000001118117223 */ /* 0x004fc60000000019 */
[----:B------:R-:W4:Y:S04]  /*05a0*/  LDG.E R24, desc[UR4][R14.64+-0x8] ;  /* 0xfffff8040e187981 */ /* 0x000f28000c1e1900 */
[----:B------:R-:W2:Y:S01]  /*05b0*/  LDG.E R25, desc[UR4][R14.64+0xc] ;  /* 0x00000c040e197981 */ /* 0x000ea2000c1e1900 */
[----:B---3--:R-:W-:-:S03]  /*05c0*/  FFMA R17, R26, R19, R17 ;  /* 0x000000131a117223 */ /* 0x008fc60000000011 */
[----:B------:R-:W3:Y:S04]  /*05d0*/  LDG.E R26, desc[UR4][R14.64+-0x4] ;  /* 0xfffffc040e1a7981 */ /* 0x000ee8000c1e1900 */
[----:B------:R-:W3:Y:S01]  /*05e0*/  LDG.E R19, desc[UR4][R12.64+-0x4] ;  /* 0xfffffc040c137981 */ /* 0x000ee2000c1e1900 */
[----:B----4-:R-:W-:-:S03]  /*05f0*/  FFMA R17, R24, R23, R17 ;  /* 0x0000001718117223 */ /* 0x010fc60000000011 */
[----:B------:R-:W4:Y:S04]  /*0600*/  LDG.E R24, desc[UR4][R14.64] ;  /* 0x000000040e187981 */ /* 0x000f28000c1e1900 */
[----:B------:R-:W4:Y:S01]  /*0610*/  LDG.E R23, desc[UR4][R12.64] ;  /* 0x000000040c177981 */ /* 0x000f22000c1e1900 */
[----:B---3--:R-:W-:-:S03]  /*0620*/  FFMA R17, R26, R19, R17 ;  /* 0x000000131a117223 */ /* 0x008fc60000000011 */
[----:B------:R-:W3:Y:S04]  /*0630*/  LDG.E R26, desc[UR4][R14.64+0x4] ;  /* 0x000004040e1a7981 */ /* 0x000ee8000c1e1900 */
[----:B------:R-:W3:Y:S01]  /*0640*/  LDG.E R19, desc[UR4][R12.64+0x4] ;  /* 0x000004040c137981 */ /* 0x000ee2000c1e1900 */
[----:B------:R-:W-:Y:S02]  /*0650*/  VIADD R16, R16, 0x8 ;  /* 0x0000000810107836 */ /* 0x000fe40000000000 */
[----:B----4-:R-:W-:Y:S02]  /*0660*/  FFMA R17, R24, R23, R17 ;  /* 0x0000001718117223 */ /* 0x010fe40000000011 */
[----:B------:R-:W4:Y:S04]  /*0670*/  LDG.E R23, desc[UR4][R12.64+0x8] ;  /* 0x000008040c177981 */ /* 0x000f28000c1e1900 */
[----:B------:R-:W2:Y:S01]  /*0680*/  LDG.E R24, desc[UR4][R12.64+0xc] ;  /* 0x00000c040c187981 */ /* 0x000ea2000c1e1900 */
[----:B------:R-:W-:Y:S01]  /*0690*/  ISETP.NE.AND P1, PT, R16, RZ, PT ;  /* 0x000000ff1000720c */ /* 0x000fe20003f25270 */
[----:B---3--:R-:W-:Y:S01]  /*06a0*/  FFMA R17, R26, R19, R17 ;  /* 0x000000131a117223 */ /* 0x008fe20000000011 */
[----:B------:R-:W-:-:S03]  /*06b0*/  IADD3 R19, P2, PT, R14, 0x20, RZ ;  /* 0x000000200e137810 */ /* 0x000fc60007f5e0ff */
[----:B----4-:R-:W-:Y:S01]  /*06c0*/  FFMA R28, R28, R23, R17 ;  /* 0x000000171c1c7223 */ /* 0x010fe20000000011 */
[----:B------:R-:W-:Y:S02]  /*06d0*/  IADD3 R17, P3, PT, R12, 0x20, RZ ;  /* 0x000000200c117810 */ /* 0x000fe40007f7e0ff */
[----:B------:R-:W-:Y:S01]  /*06e0*/  IADD3.X R23, PT, PT, RZ, R15, RZ, P2, !PT ;  /* 0x0000000fff177210 */ /* 0x000fe200017fe4ff */
[----:B--2---:R-:W-:Y:S02]  /*06f0*/  FFMA R25, R25, R24, R28 ;  /* 0x0000001819197223 */ /* 0x004fe4000000001c */
[----:B------:R-:W-:Y:S02]  /*0700*/  IMAD.X R26, RZ, RZ, R13, P3 ;  /* 0x000000ffff1a7224 */ /* 0x000fe400018e060d */
[----:B------:R-:W-:Y:S06]  /*0710*/  @P1 BRA `(.L_x_143) ;  /* 0xfffffffc00741947 */ /* 0x000fec000383ffff */
[----:B------:R-:W-:-:S07]  /*0720*/  IMAD.MOV.U32 R23, RZ, RZ, R5 ;  /* 0x000000ffff177224 */ /* 0x000fce00078e0005 */
.L_x_142:
[----:B------:R-:W-:-:S13]  /*0730*/  ISETP.NE.AND P1, PT, R8, RZ, PT ;  /* 0x000000ff0800720c */ /* 0x000fda0003f25270 */
[----:B------:R-:W-:Y:S05]  /*0740*/  @!P1 BRA `(.L_x_144) ;  /* 0x0000000000e49947 */ /* 0x000fea0003800000 */
[----:B------:R-:W-:Y:S01]  /*0750*/  ISETP.NE.AND P1, PT, R4, RZ, PT ;  /* 0x000000ff0400720c */ /* 0x000fe20003f25270 */
[----:B------:R-:W-:-:S12]  /*0760*/  @!P0 BRA `(.L_x_145) ;  /* 0x0000000000588947 */ /* 0x000fd80003800000 */
[----:B------:R-:W0:Y:S01]  /*0770*/  LDCU.128 UR8, c[0x0][0x390] ;  /* 0x00007200ff0877ac */ /* 0x000e220008000c00 */
[-C--:B------:R-:W-:Y:S02]  /*0780*/  IADD3 R13, P4, PT, R20, R23.reuse, RZ ;  /* 0x00000017140d7210 */ /* 0x080fe40007f9e0ff */
[----:B------:R-:W-:-:S03]  /*0790*/  IADD3 R15, P2, PT, R22, R23, RZ ;  /* 0x00000017160f7210 */ /* 0x000fc60007f5e0ff */
[----:B------:R-:W-:Y:S01]  /*07a0*/  IMAD.X R16, RZ, RZ, R7, P4 ;  /* 0x000000ffff107224 */ /* 0x000fe200020e0607 */
[----:B------:R-:W-:Y:S02]  /*07b0*/  IADD3.X R24, PT, PT, RZ, R27, RZ, P2, !PT ;  /* 0x0000001bff187210 */ /* 0x000fe400017fe4ff */
[----:B0-----:R-:W-:Y:S02]  /*07c0*/  LEA R14, P3, R15, UR10, 0x2 ;  /* 0x0000000a0f0e7c11 */ /* 0x001fe4000f8610ff */
[----:B------:R-:W-:Y:S02]  /*07d0*/  LEA R12, P5, R13, UR8, 0x2 ;  /* 0x000000080d0c7c11 */ /* 0x000fe4000f8a10ff */
[----:B------:R-:W-:Y:S02]  /*07e0*/  LEA.HI.X R15, R15, UR11, R24, 0x2, P3 ;  /* 0x0000000b0f0f7c11 */ /* 0x000fe400098f1418 */
[----:B------:R-:W-:-:S03]  /*07f0*/  LEA.HI.X R13, R13, UR9, R16, 0x2, P5 ;  /* 0x000000090d0d7c11 */ /* 0x000fc6000a8f1410 */
[----:B------:R-:W2:Y:S04]  /*0800*/  LDG.E R16, desc[UR4][R14.64] ;  /* 0x000000040e107981 */ /* 0x000ea8000c1e1900 */
[----:B------:R-:W2:Y:S04]  /*0810*/  LDG.E R17, desc[UR4][R12.64] ;  /* 0x000000040c117981 */ /* 0x000ea8000c1e1900 */
[----:B------:R-:W3:Y:S04]  /*0820*/  LDG.E R19, desc[UR4][R12.64+0x4] ;  /* 0x000004040c137981 */ /* 0x000ee8000c1e1900 */
[----:B------:R-:W4:Y:S04]  /*0830*/  LDG.E R24, desc[UR4][R12.64+0x8] ;  /* 0x000008040c187981 */ /* 0x000f28000c1e1900 */
[----:B------:R-:W4:Y:S04]  /*0840*/  LDG.E R26, desc[UR4][R14.64+0xc] ;  /* 0x00000c040e1a7981 */ /* 0x000f28000c1e1900 */
[----:B------:R-:W4:Y:S01]  /*0850*/  LDG.E R28, desc[UR4][R12.64+0xc] ;  /* 0x00000c040c1c7981 */ /* 0x000f22000c1e1900 */
[----:B--2---:R-:W-:-:S03]  /*0860*/  FFMA R16, R16, R17, R25 ;  /* 0x0000001110107223 */ /* 0x004fc60000000019 */
[----:B------:R-:W3:Y:S04]  /*0870*/  LDG.E R17, desc[UR4][R14.64+0x4] ;  /* 0x000004040e117981 */ /* 0x000ee8000c1e1900 */
[----:B------:R-:W4:Y:S01]  /*0880*/  LDG.E R25, desc[UR4][R14.64+0x8] ;  /* 0x000008040e197981 */ /* 0x000f22000c1e1900 */
[----:B------:R-:W-:Y:S02]  /*0890*/  VIADD R23, R23, 0x4 ;  /* 0x0000000417177836 */ /* 0x000fe40000000000 */
[----:B---3--:R-:W-:-:S04]  /*08a0*/  FFMA R16, R17, R19, R16 ;  /* 0x0000001311107223 */ /* 0x008fc80000000010 */
[----:B----4-:R-:W-:-:S04]  /*08b0*/  FFMA R25, R25, R24, R16 ;  /* 0x0000001819197223 */ /* 0x010fc80000000010 */
[----:B------:R-:W-:-:S07]  /*08c0*/  FFMA R25, R26, R28, R25 ;  /* 0x0000001c1a197223 */ /* 0x000fce0000000019 */
.L_x_145:
[----:B------:R-:W-:Y:S05]  /*08d0*/  @!P1 BRA `(.L_x_144) ;  /* 0x0000000000809947 */ /* 0x000fea0003800000 */
[----:B------:R-:W0:Y:S01]  /*08e0*/  LDC.64 R12, c[0x0][0x398] ;  /* 0x0000e600ff0c7b82 */ /* 0x000e220000000a00 */
[----:B------:R-:W-:-:S07]  /*08f0*/  ISETP.NE.AND P2, PT, R4, 0x1, PT ;  /* 0x000000010400780c */ /* 0x000fce0003f45270 */
[----:B------:R-:W1:Y:S06]  /*0900*/  LDC.64 R14, c[0x0][0x390] ;  /* 0x0000e400ff0e7b82 */ /* 0x000e6c0000000a00 */
[-C--:B------:R-:W-:Y:S02]  /*0910*/  @P2 IADD3 R16, P1, PT, R22, R23.reuse, RZ ;  /* 0x0000001716102210 */ /* 0x080fe40007f3e0ff */
[----:B------:R-:W-:Y:S01]  /*0920*/  @P2 IADD3 R19, P3, PT, R20, R23, RZ ;  /* 0x0000001714132210 */ /* 0x000fe20007f7e0ff */
[----:B------:R-:W-:Y:S01]  /*0930*/  @P2 VIADD R23, R23, 0x2 ;  /* 0x0000000217172836 */ /* 0x000fe20000000000 */
[----:B------:R-:W-:-:S03]  /*0940*/  @P2 IADD3.X R17, PT, PT, RZ, R27, RZ, P1, !PT ;  /* 0x0000001bff112210 */ /* 0x000fc60000ffe4ff */
[----:B------:R-:W-:Y:S01]  /*0950*/  @P2 IMAD.X R24, RZ, RZ, R7, P3 ;  /* 0x000000ffff182224 */ /* 0x000fe200018e0607 */
[----:B0-----:R-:W-:-:S04]  /*0960*/  @P2 LEA R12, P1, R16, R12, 0x2 ;  /* 0x0000000c100c2211 */ /* 0x001fc800078210ff */
[----:B------:R-:W-:Y:S02]  /*0970*/  @P2 LEA.HI.X R13, R16, R13, R17, 0x2, P1 ;  /* 0x0000000d100d2211 */ /* 0x000fe400008f1411 */
[----:B------:R-:W0:Y:S01]  /*0980*/  LDC.64 R16, c[0x0][0x398] ;  /* 0x0000e600ff107b82 */ /* 0x000e220000000a00 */
[----:B-1----:R-:W-:-:S04]  /*0990*/  @P2 LEA R14, P1, R19, R14, 0x2 ;  /* 0x0000000e130e2211 */ /* 0x002fc800078210ff */
[----:B------:R-:W-:Y:S02]  /*09a0*/  @P2 LEA.HI.X R15, R19, R15, R24, 0x2, P1 ;  /* 0x0000000f130f2211 */ /* 0x000fe400008f1418 */
[----:B------:R-:W-:Y:S02]  /*09b0*/  LOP3.LUT P1, RZ, R18, 0x1, RZ, 0xc0, !PT ;  /* 0x0000000112ff7812 */ /* 0x000fe4000782c0ff */
[----:B------:R-:W1:Y:S11]  /*09c0*/  LDC.64 R18, c[0x0][0x390] ;  /* 0x0000e400ff127b82 */ /* 0x000e760000000a00 */
[----:B------:R-:W-:-:S02]  /*09d0*/  @P1 IADD3 R24, P3, PT, R22, R23, RZ ;  /* 0x0000001716181210 */ /* 0x000fc40007f7e0ff */
[----:B------:R-:W-:Y:S02]  /*09e0*/  @P1 IADD3 R22, P4, PT, R20, R23, RZ ;  /* 0x0000001714161210 */ /* 0x000fe40007f9e0ff */
[----:B------:R-:W-:Y:S02]  /*09f0*/  @P1 IADD3.X R27, PT, PT, RZ, R27, RZ, P3, !PT ;  /* 0x0000001bff1b1210 */ /* 0x000fe40001ffe4ff */
[----:B0-----:R-:W-:Y:S01]  /*0a00*/  @P1 LEA R16, P3, R24, R16, 0x2 ;  /* 0x0000001018101211 */ /* 0x001fe200078610ff */
[----:B------:R-:W-:-:S03]  /*0a10*/  @P1 IMAD.X R23, RZ, RZ, R7, P4 ;  /* 0x000000ffff171224 */ /* 0x000fc600020e0607 */
[----:B------:R-:W-:Y:S02]  /*0a20*/  @P1 LEA.HI.X R17, R24, R17, R27, 0x2, P3 ;  /* 0x0000001118111211 */ /* 0x000fe400018f141b */
[----:B------:R-:W2:Y:S01]  /*0a30*/  @P2 LDG.E R27, desc[UR4][R12.64+0x4] ;  /* 0x000004040c1b2981 */ /* 0x000ea2000c1e1900 */
[----:B-1----:R-:W-:-:S03]  /*0a40*/  @P1 LEA R18, P3, R22, R18, 0x2 ;  /* 0x0000001216121211 */ /* 0x002fc600078610ff */
[----:B------:R-:W2:Y:S01]  /*0a50*/  @P2 LDG.E R24, desc[UR4][R14.64+0x4] ;  /* 0x000004040e182981 */ /* 0x000ea2000c1e1900 */
[----:B------:R-:W-:-:S03]  /*0a60*/  @P1 LEA.HI.X R19, R22, R19, R23, 0x2, P3 ;  /* 0x0000001316131211 */ /* 0x000fc600018f1417 */
[----:B------:R-:W3:Y:S04]  /*0a70*/  @P2 LDG.E R22, desc[UR4][R12.64] ;  /* 0x000000040c162981 */ /* 0x000ee8000c1e1900 */
[----:B------:R-:W3:Y:S04]  /*0a80*/  @P2 LDG.E R23, desc[UR4][R14.64] ;  /* 0x000000040e172981 */ /* 0x000ee8000c1e1900 */
[----:B------:R-:W4:Y:S04]  /*0a90*/  @P1 LDG.E R16, desc[UR4][R16.64] ;  /* 0x0000000410101981 */ /* 0x000f28000c1e1900 */
[----:B------:R-:W4:Y:S01]  /*0aa0*/  @P1 LDG.E R18, desc[UR4][R18.64] ;  /* 0x0000000412121981 */ /* 0x000f22000c1e1900 */
[----:B---3--:R-:W-:-:S04]  /*0ab0*/  @P2 FFMA R22, R22, R23, R25 ;  /* 0x0000001716162223 */ /* 0x008fc80000000019 */
[----:B--2---:R-:W-:-:S04]  /*0ac0*/  @P2 FFMA R25, R27, R24, R22 ;  /* 0x000000181b192223 */ /* 0x004fc80000000016 */
[----:B----4-:R-:W-:-:S07]  /*0ad0*/  @P1 FFMA R25, R16, R18, R25 ;  /* 0x0000001210191223 */ /* 0x010fce0000000019 */
.L_x_144:
[----:B------:R-:W0:Y:S01]  /*0ae0*/  LDC.64 R12, c[0x0][0x3b8] ;  /* 0x0000ee00ff0c7b82 */ /* 0x000e220000000a00 */
[----:B-----5:R-:W-:Y:S01]  /*0af0*/  FADD R25, R0, -R25 ;  /* 0x8000001900197221 */ /* 0x020fe20000000000 */
[----:B0-----:R-:W-:-:S05]  /*0b00*/  IMAD.WIDE R12, R21, 0x4, R12 ;  /* 0x00000004150c7825 */ /* 0x001fca00078e020c */
[----:B------:R0:W-:Y:S04]  /*0b10*/  STG.E desc[UR4][R12.64], R25 ;  /* 0x000000190c007986 */ /* 0x0001e8000c101904 */
[----:B------:R-:W2:Y:S01]  /*0b20*/  LDG.E R0, desc[UR4][R10.64+0x4] ;  /* 0x000004040a007981 */ /* 0x000ea2000c1e1900 */
[----:B------:R-:W-:-:S04]  /*0b30*/  IADD3 R21, PT, PT, R21, 0x1, RZ ;  /* 0x0000000115157810 */ /* 0x000fc80007ffe0ff */
[----:B--2---:R-:W-:-:S13]  /*0b40*/  ISETP.GE.AND P1, PT, R21, R0, PT ;  /* 0x000000001500720c */ /* 0x004fda0003f26270 */
[----:B0-----:R-:W-:Y:S05]  /*0b50*/  @!P1 BRA `(.L_x_146) ;  /* 0xfffffff800049947 */ /* 0x001fea000383ffff */
[----:B------:R-:W-:Y:S05]  /*0b60*/  EXIT ;  /* 0x000000000000794d */ /* 0x000fea0003800000 */
.L_x_147:
        /* <DEDUP_REMOVED lines=9> */
.L_x_186:


//--------------------- .text._Z10sgd_updatePiS_PKfPfS2_S2_iS2_S2_S2_P17curandStateXORWOWfiPb --------------------------
	.section	.text._Z10sgd_updatePiS_PKfPfS2_S2_iS2_S2_S2_P17curandStateXORWOWfiPb,"ax",@progbits
	.align	128
        .global         _Z10sgd_updatePiS_PKfPfS2_S2_iS2_S2_S2_P17curandStateXORWOWfiPb
        .type           _Z10sgd_updatePiS_PKfPfS2_S2_iS2_S2_S2_P17curandStateXORWOWfiPb,@function
        .size           _Z10sgd_updatePiS_PKfPfS2_S2_iS2_S2_S2_P17curandStateXORWOWfiPb,(.L_x_187 - _Z10sgd_updatePiS_PKfPfS2_S2_iS2_S2_S2_P17curandStateXORWOWfiPb)
        .other          _Z10sgd_updatePiS_PKfPfS2_S2_iS2_S2_S2_P17curandStateXORWOWfiPb,@"STO_CUDA_ENTRY STV_DEFAULT"
_Z10sgd_updatePiS_PKfPfS2_S2_iS2_S2_S2_P17curandStateXORWOWfiPb:
.text._Z10sgd_updatePiS_PKfPfS2_S2_iS2_S2_S2_P17curandStateXORWOWfiPb:
[----:B------:R-:W-:Y:S01]  /*0000*/  LDC R1, c[0x0][0x37c] ;  /* 0x0000df00ff017b82 */ /* 0x000fe20000000800 */
[----:B------:R-:W0:Y:S01]  /*0010*/  LDCU UR6, c[0x0][0x3b0] ;  /* 0x00007600ff0677ac */ /* 0x000e220008000800 */
[----:B------:R-:W1:Y:S01]  /*0020*/  S2R R0, SR_CTAID.X ;  /* 0x0000000000007919 */ /* 0x000e620000002500 */
[----:B------:R-:W1:Y:S01]  /*0030*/  LDCU UR4, c[0x0][0x360] ;  /* 0x00006c00ff0477ac */ /* 0x000e620008000800 */
[----:B------:R-:W1:Y:S01]  /*0040*/  S2R R5, SR_TID.X ;  /* 0x0000000000057919 */ /* 0x000e620000002100 */
[----:B------:R-:W2:Y:S01]  /*0050*/  LDCU UR5, c[0x0][0x3dc] ;  /* 0x00007b80ff0577ac */ /* 0x000ea20008000800 */
[----:B0-----:R-:W0:Y:S01]  /*0060*/  I2F.U32.RP R4, UR6 ;  /* 0x0000000600047d06 */ /* 0x001e220008209000 */
[----:B------:R-:W-:-:S07]  /*0070*/  ISETP.NE.U32.AND P1, PT, RZ, UR6, PT ;  /* 0x00000006ff007c0c */ /* 0x000fce000bf25070 */
[----:B0-----:R-:W0:Y:S01]  /*0080*/  MUFU.RCP R4, R4 ;  /* 0x0000000400047308 */ /* 0x001e220000001000 */
[----:B-1----:R-:W-:-:S04]  /*0090*/  IMAD R0, R0, UR4, R5 ;  /* 0x0000000400007c24 */ /* 0x002fc8000f8e0205 */
[----:B--2---:R-:W-:Y:S01]  /*00a0*/  VIADD R0, R0, UR5 ;  /* 0x0000000500007c36 */ /* 0x004fe20008000000 */
[----:B0-----:R-:W-:-:S04]  /*00b0*/  IADD3 R2, PT, PT, R4, 0xffffffe, RZ ;  /* 0x0ffffffe04027810 */ /* 0x001fc80007ffe0ff */
[----:B------:R0:W1:Y:S02]  /*00c0*/  F2I.FTZ.U32.TRUNC.NTZ R3, R2 ;  /* 0x0000000200037305 */ /* 0x000064000021f000 */
[----:B0-----:R-:W-:Y:S02]  /*00d0*/  HFMA2 R2, -RZ, RZ, 0, 0 ;  /* 0x00000000ff027431 */ /* 0x001fe400000001ff */
[----:B-1----:R-:W-:-:S04]  /*00e0*/  IMAD.MOV R6, RZ, RZ, -R3 ;  /* 0x000000ffff067224 */ /* 0x002fc800078e0a03 */
[----:B------:R-:W-:-:S04]  /*00f0*/  IMAD R5, R6, UR6, RZ ;  /* 0x0000000606057c24 */ /* 0x000fc8000f8e02ff */
[----:B------:R-:W-:-:S06]  /*0100*/  IMAD.HI.U32 R3, R3, R5, R2 ;  /* 0x0000000503037227 */ /* 0x000fcc00078e0002 */
[----:B------:R-:W-:-:S05]  /*0110*/  IMAD.HI.U32 R3, R3, R0, RZ ;  /* 0x0000000003037227 */ /* 0x000fca00078e00ff */
[----:B------:R-:W-:-:S05]  /*0120*/  IADD3 R3, PT, PT, -R3, RZ, RZ ;  /* 0x000000ff03037210 */ /* 0x000fca0007ffe1ff */
[----:B------:R-:W-:-:S05]  /*0130*/  IMAD R6, R3, UR6, R0 ;  /* 0x0000000603067c24 */ /* 0x000fca000f8e0200 */
[----:B------:R-:W-:-:S13]  /*0140*/  ISETP.GE.U32.AND P0, PT, R6, UR6, PT ;  /* 0x0000000606007c0c */ /* 0x000fda000bf06070 */
[----:B------:R-:W-:-:S05]  /*0150*/  @P0 VIADD R6, R6, -UR6 ;  /* 0x8000000606060c36 */ /* 0x000fca0008000000 */
[----:B------:R-:W-:-:S13]  /*0160*/  ISETP.GE.U32.AND P0, PT, R6, UR6, PT ;  /* 0x0000000606007c0c */ /* 0x000fda000bf06070 */
[----:B------:R-:W-:Y:S02]  /*0170*/  @P0 IADD3 R6, PT, PT, R6, -UR6, RZ ;  /* 0x8000000606060c10 */ /* 0x000fe4000fffe0ff */
[----:B------:R-:W-:-:S04]  /*0180*/  @!P1 LOP3.LUT R6, RZ, UR6, RZ, 0x33, !PT ;  /* 0x00000006ff069c12 */ /* 0x000fc8000f8e33ff */
[----:B------:R-:W-:-:S13]  /*0190*/  ISETP.GE.AND P0, PT, R6, UR6, PT ;  /* 0x0000000606007c0c */ /* 0x000fda000bf06270 */
[----:B------:R-:W-:Y:S05]  /*01a0*/  @P0 EXIT ;  /* 0x000000000000094d */ /* 0x000fea0003800000 */
[----:B------:R-:W0:Y:S01]  /*01b0*/  LDC.64 R2, c[0x0][0x380] ;  /* 0x0000e000ff027b82 */ /* 0x000e220000000a00 */
[----:B------:R-:W1:Y:S01]  /*01c0*/  LDCU.64 UR6, c[0x0][0x358] ;  /* 0x00006b00ff0677ac */ /* 0x000e620008000a00 */
[----:B0-----:R-:W-:-:S05]  /*01d0*/  IMAD.WIDE R2, R6, 0x4, R2 ;  /* 0x0000000406027825 */ /* 0x001fca00078e0202 */
[----:B-1----:R-:W2:Y:S04]  /*01e0*/  LDG.E R0, desc[UR6][R2.64] ;  /* 0x0000000602007981 */ /* 0x002ea8000c1e1900 */
[----:B------:R-:W2:Y:S02]  /*01f0*/  LDG.E R7, desc[UR6][R2.64+0x4] ;  /* 0x0000040602077981 */ /* 0x000ea4000c1e1900 */
[----:B--2---:R-:W-:-:S13]  /*0200*/  ISETP.NE.AND P0, PT, R7, R0, PT ;  /* 0x000000000700720c */ /* 0x004fda0003f05270 */
[----:B------:R-:W-:Y:S05]  /*0210*/  @!P0 EXIT ;  /* 0x000000000000894d */ /* 0x000fea0003800000 */
[----:B------:R-:W0:Y:S01]  /*0220*/  LDC.64 R8, c[0x0][0x3d0] ;  /* 0x0000f400ff087b82 */ /* 0x000e220000000a00 */
[----:B------:R-:W-:Y:S01]  /*0230*/  IMAD.IADD R7, R7, 0x1, -R0 ;  /* 0x0000000107077824 */ /* 0x000fe200078e0a00 */
[----:B------:R-:W-:Y:S01]  /*0240*/  MOV R14, 0x2f800000 ;  /* 0x2f800000000e7802 */ /* 0x000fe20000000f00 */
[----:B------:R-:W1:Y:S05]  /*0250*/  LDCU UR4, c[0x0][0x3d8] ;  /* 0x00007b00ff0477ac */ /* 0x000e6a0008000800 */
[----:B------:R-:W2:Y:S01]  /*0260*/  LDC.64 R18, c[0x0][0x3c0] ;  /* 0x0000f000ff127b82 */ /* 0x000ea20000000a00 */
[----:B0-----:R-:W-:-:S05]  /*0270*/  IMAD.WIDE R8, R6, 0x30, R8 ;  /* 0x0000003006087825 */ /* 0x001fca00078e0208 */
[----:B------:R-:W3:Y:S04]  /*0280*/  LDG.E.64 R10, desc[UR6][R8.64] ;  /* 0x00000006080a7981 */ /* 0x000ee8000c1e1b00 */
[----:B------:R-:W4:Y:S04]  /*0290*/  LDG.E.64 R2, desc[UR6][R8.64+0x10] ;  /* 0x0000100608027981 */ /* 0x000f28000c1e1b00 */
[----:B------:R-:W2:Y:S01]  /*02a0*/  LDG.E.64 R4, desc[UR6][R8.64+0x8] ;  /* 0x0000080608047981 */ /* 0x000ea2000c1e1b00 */
[----:B---3--:R-:W-:Y:S01]  /*02b0*/  SHF.R.U32.HI R12, RZ, 0x2, R11 ;  /* 0x00000002ff0c7819 */ /* 0x008fe2000001160b */
[----:B------:R-:W-:-:S03]  /*02c0*/  VIADD R10, R10, 0x587c5 ;  /* 0x000587c50a0a7836 */ /* 0x000fc60000000000 */
[----:B------:R-:W-:Y:S01]  /*02d0*/  LOP3.LUT R12, R12, R11, RZ, 0x3c, !PT ;  /* 0x0000000b0c0c7212 */ /* 0x000fe200078e3cff */
[----:B----4-:R-:W-:Y:S02]  /*02e0*/  IMAD.SHL.U32 R11, R3, 0x10, RZ ;  /* 0x00000010030b7824 */ /* 0x010fe400078e00ff */
[----:B------:R-:W-:Y:S01]  /*02f0*/  IMAD.MOV.U32 R21, RZ, RZ, R2 ;  /* 0x000000ffff157224 */ /* 0x000fe200078e0002 */
[----:B------:R-:W-:Y:S01]  /*0300*/  SHF.L.U32 R13, R12, 0x1, RZ ;  /* 0x000000010c0d7819 */ /* 0x000fe200000006ff */
[----:B--2---:R-:W-:-:S03]  /*0310*/  IMAD.MOV.U32 R20, RZ, RZ, R5 ;  /* 0x000000ffff147224 */ /* 0x004fc600078e0005 */
[----:B------:R-:W-:Y:S02]  /*0320*/  LOP3.LUT R12, R12, R13, R11, 0x96, !PT ;  /* 0x0000000d0c0c7212 */ /* 0x000fe400078e960b */
[----:B------:R-:W-:Y:S02]  /*0330*/  STG.E.64 desc[UR6][R8.64+0x8], R20 ;  /* 0x0000081408007986 */ /* 0x000fe4000c101b06 */
[----:B------:R-:W-:Y:S02]  /*0340*/  LOP3.LUT R13, R12, R3, RZ, 0x3c, !PT ;  /* 0x000000030c0d7212 */ /* 0x000fe400078e3cff */
[----:B------:R-:W-:Y:S02]  /*0350*/  I2FP.F32.S32 R12, R7 ;  /* 0x00000007000c7245 */ /* 0x000fe40000201400 */
[----:B------:R-:W-:-:S04]  /*0360*/  IADD3 R11, PT, PT, R13, R10, RZ ;  /* 0x0000000a0d0b7210 */ /* 0x000fc80007ffe0ff */
[----:B------:R-:W-:-:S05]  /*0370*/  I2FP.F32.U32 R11, R11 ;  /* 0x0000000b000b7245 */ /* 0x000fca0000201000 */
[----:B------:R-:W-:Y:S02]  /*0380*/  FFMA R11, R11, R14, 1.1641532182693481445e-10 ;  /* 0x2f0000000b0b7423 */ /* 0x000fe4000000000e */
[----:B------:R-:W0:Y:S02]  /*0390*/  LDC.64 R14, c[0x0][0x388] ;  /* 0x0000e200ff0e7b82 */ /* 0x000e240000000a00 */
[----:B------:R-:W-:Y:S01]  /*03a0*/  FMUL R16, R11, R12 ;  /* 0x0000000c0b107220 */ /* 0x000fe20000400000 */
[----:B------:R-:W-:Y:S02]  /*03b0*/  MOV R12, R3 ;  /* 0x00000003000c7202 */ /* 0x000fe40000000f00 */
[----:B------:R-:W-:Y:S01]  /*03c0*/  MOV R11, R4 ;  /* 0x00000004000b7202 */ /* 0x000fe20000000f00 */
[----:B------:R2:W3:Y:S02]  /*03d0*/  F2I.CEIL.NTZ R7, R16 ;  /* 0x0000001000077305 */ /* 0x0004e4000020b100 */
[----:B------:R4:W-:Y:S01]  /*03e0*/  STG.E.64 desc[UR6][R8.64+0x10], R12 ;  /* 0x0000100c08007986 */ /* 0x0009e2000c101b06 */
[----:B------:R-:W1:Y:S03]  /*03f0*/  LDC.64 R2, c[0x0][0x3b8] ;  /* 0x0000ee00ff027b82 */ /* 0x000e660000000a00 */
[----:B------:R4:W-:Y:S05]  /*0400*/  STG.E.64 desc[UR6][R8.64], R10 ;  /* 0x0000000a08007986 */ /* 0x0009ea000c101b06 */
[----:B--2---:R-:W4:Y:S01]  /*0410*/  LDC.64 R16, c[0x0][0x390] ;  /* 0x0000e400ff107b82 */ /* 0x004f220000000a00 */
[----:B---3--:R-:W-:-:S05]  /*0420*/  IADD3 R7, PT, PT, R0, -0x1, R7 ;  /* 0xffffffff00077810 */ /* 0x008fca0007ffe007 */
[----:B0-----:R-:W-:-:S05]  /*0430*/  IMAD.WIDE R14, R7, 0x4, R14 ;  /* 0x00000004070e7825 */ /* 0x001fca00078e020e */
[----:B------:R-:W2:Y:S01]  /*0440*/  LDG.E R0, desc[UR6][R14.64] ;  /* 0x000000060e007981 */ /* 0x000ea2000c1e1900 */
[----:B-1----:R-:W-:-:S05]  /*0450*/  IMAD.WIDE R2, R6, 0x4, R2 ;  /* 0x0000000406027825 */ /* 0x002fca00078e0202 */
[----:B------:R-:W3:Y:S01]  /*0460*/  LDG.E R4, desc[UR6][R2.64] ;  /* 0x0000000602047981 */ /* 0x000ee2000c1e1900 */
[----:B----4-:R-:W-:Y:S02]  /*0470*/  IMAD.WIDE R12, R7, 0x4, R16 ;  /* 0x00000004070c7825 */ /* 0x010fe400078e0210 */
[----:B------:R-:W0:Y:S03]  /*0480*/  LDC R17, c[0x3][0x50] ;  /* 0x00c01400ff117b82 */ /* 0x000e260000000800 */
[----:B------:R1:W5:Y:S01]  /*0490*/  LDG.E R16, desc[UR6][R12.64] ;  /* 0x000000060c107981 */ /* 0x000362000c1e1900 */
[----:B--2---:R-:W-:-:S05]  /*04a0*/  IMAD.WIDE R18, R0, 0x4, R18 ;  /* 0x0000000400127825 */ /* 0x004fca00078e0212 */
[----:B------:R-:W2:Y:S01]  /*04b0*/  LDG.E R5, desc[UR6][R18.64] ;  /* 0x0000000612057981 */ /* 0x000ea2000c1e1900 */
[----:B0-----:R-:W-:Y:S01]  /*04c0*/  ISETP.GE.AND P0, PT, R17, 0x1, PT ;  /* 0x000000011100780c */ /* 0x001fe20003f06270 */
[----:B---3--:R-:W-:Y:S01]  /*04d0*/  FADD R8, R4, UR4 ;  /* 0x0000000404087e21 */ /* 0x008fe20008000000 */
[-C--:B------:R-:W-:Y:S02]  /*04e0*/  IMAD R6, R6, R17.reuse, RZ ;  /* 0x0000001106067224 */ /* 0x080fe400078e02ff */
[----:B------:R-:W-:Y:S02]  /*04f0*/  IMAD R7, R0, R17, RZ ;  /* 0x0000001100077224 */ /* 0x000fe400078e02ff */
[----:B--2---:R-:W-:-:S07]  /*0500*/  FADD R21, R5, R8 ;  /* 0x0000000805157221 */ /* 0x004fce0000000000 */
[----:B-1----:R-:W-:Y:S05]  /*0510*/  @!P0 BRA `(.L_x_148) ;  /* 0x0000000400c88947 */ /* 0x002fea0003800000 */
[C---:B------:R-:W-:Y:S01]  /*0520*/  ISETP.GE.U32.AND P2, PT, R17.reuse, 0x8, PT ;  /* 0x000000081100780c */ /* 0x040fe20003f46070 */
[----:B------:R-:W-:Y:S01]  /*0530*/  IMAD.MOV.U32 R19, RZ, RZ, RZ ;  /* 0x000000ffff137224 */ /* 0x000fe200078e00ff */
[----:B------:R-:W-:Y:S02]  /*0540*/  LOP3.LUT R23, R17, 0x7, RZ, 0xc0, !PT ;  /* 0x0000000711177812 */ /* 0x000fe400078ec0ff */
[----:B------:R-:W-:Y:S02]  /*0550*/  SHF.R.S32.HI R18, RZ, 0x1f, R6 ;  /* 0x0000001fff127819 */ /* 0x000fe40000011406 */
[----:B------:R-:W-:Y:S02]  /*0560*/  ISETP.NE.AND P1, PT, R23, RZ, PT ;  /* 0x000000ff1700720c */ /* 0x000fe40003f25270 */
[----:B------:R-:W-:-:S05]  /*0570*/  SHF.R.S32.HI R20, RZ, 0x1f, R7 ;  /* 0x0000001fff147819 */ /* 0x000fca0000011407 */
[----:B------:R-:W-:Y:S06]  /*0580*/  @!P2 BRA `(.L_x_149) ;  /* 0x0000000000b4a947 */ /* 0x000fec0003800000 */
[----:B------:R-:W0:Y:S01]  /*0590*/  LDCU.64 UR4, c[0x0][0x3a0] ;  /* 0x00007400ff0477ac */ /* 0x000e220008000a00 */
[----:B------:R-:W-:Y:S01]  /*05a0*/  LOP3.LUT R19, R17, 0x7ffffff8, RZ, 0xc0, !PT ;  /* 0x7ffffff811137812 */ /* 0x000fe200078ec0ff */
[----:B------:R-:W1:Y:S03]  /*05b0*/  LDCU.64 UR8, c[0x0][0x398] ;  /* 0x00007300ff0877ac */ /* 0x000e660008000a00 */
[----:B------:R-:W-:Y:S02]  /*05c0*/  IADD3 R12, PT, PT, -R19, RZ, RZ ;  /* 0x000000ff130c7210 */ /* 0x000fe40007ffe1ff */
[----:B0-----:R-:W-:Y:S01]  /*05d0*/  LEA R13, P2, R7, UR4, 0x2 ;  /* 0x00000004070d7c11 */ /* 0x001fe2000f8410ff */
[----:B------:R-:W-:-:S03]  /*05e0*/  UMOV UR4, URZ ;  /* 0x000000ff00047c82 */ /* 0x000fc60008000000 */
[----:B------:R-:W-:Y:S02]  /*05f0*/  IADD3 R13, P3, PT, R13, 0x10, RZ ;  /* 0x000000100d0d7810 */ /* 0x000fe40007f7e0ff */
[----:B------:R-:W-:-:S05]  /*0600*/  LEA.HI.X R14, R7, UR5, R20, 0x2, P2 ;  /* 0x00000005070e7c11 */ /* 0x000fca00090f1414 */
[----:B-1----:R-:W-:-:S07]  /*0610*/  IMAD.X R14, RZ, RZ, R14, P3 ;  /* 0x000000ffff0e7224 */ /* 0x002fce00018e060e */
.L_x_150:
[----:B------:R-:W-:Y:S01]  /*0620*/  IADD3 R9, P2, PT, R6, UR4, RZ ;  /* 0x0000000406097c10 */ /* 0x000fe2000ff5e0ff */
[----:B------:R-:W-:-:S03]  /*0630*/  IMAD.MOV.U32 R11, RZ, RZ, R14 ;  /* 0x000000ffff0b7224 */ /* 0x000fc600078e000e */
[----:B------:R-:W-:Y:S02]  /*0640*/  IADD3.X R10, PT, PT, RZ, R18, RZ, P2, !PT ;  /* 0x00000012ff0a7210 */ /* 0x000fe400017fe4ff */
[----:B------:R-:W-:-:S04]  /*0650*/  LEA R8, P2, R9, UR8, 0x2 ;  /* 0x0000000809087c11 */ /* 0x000fc8000f8410ff */
[----:B------:R-:W-:Y:S02]  /*0660*/  LEA.HI.X R9, R9, UR9, R10, 0x2, P2 ;  /* 0x0000000909097c11 */ /* 0x000fe400090f140a */
[----:B------:R-:W-:-:S03]  /*0670*/  MOV R10, R13 ;  /* 0x0000000d000a7202 */ /* 0x000fc60000000f00 */
[----:B------:R-:W2:Y:S04]  /*0680*/  LDG.E R13, desc[UR6][R8.64] ;  /* 0x00000006080d7981 */ /* 0x000ea8000c1e1900 */
[----:B------:R-:W2:Y:S04]  /*0690*/  LDG.E R14, desc[UR6][R10.64+-0x10] ;  /* 0xfffff0060a0e7981 */ /* 0x000ea8000c1e1900 */
[----:B------:R-:W3:Y:S04]  /*06a0*/  LDG.E R26, desc[UR6][R10.64+-0xc] ;  /* 0xfffff4060a1a7981 */ /* 0x000ee8000c1e1900 */
[----:B------:R-:W3:Y:S04]  /*06b0*/  LDG.E R25, desc[UR6][R8.64+0x4] ;  /* 0x0000040608197981 */ /* 0x000ee8000c1e1900 */
[----:B------:R-:W4:Y:S04]  /*06c0*/  LDG.E R15, desc[UR6][R10.64+-0x8] ;  /* 0xfffff8060a0f7981 */ /* 0x000f28000c1e1900 */
[----:B------:R-:W4:Y:S04]  /*06d0*/  LDG.E R22, desc[UR6][R8.64+0x8] ;  /* 0x0000080608167981 */ /* 0x000f28000c1e1900 */
[----:B------:R-:W4:Y:S01]  /*06e0*/  LDG.E R24, desc[UR6][R8.64+0xc] ;  /* 0x00000c0608187981 */ /* 0x000f22000c1e1900 */
[----:B--2---:R-:W-:-:S03]  /*06f0*/  FFMA R13, R14, R13, R21 ;  /* 0x0000000d0e0d7223 */ /* 0x004fc60000000015 */
[----:B------:R-:W2:Y:S04]  /*0700*/  LDG.E R21, desc[UR6][R10.64+-0x4] ;  /* 0xfffffc060a157981 */ /* 0x000ea8000c1e1900 */
[----:B------:R-:W2:Y:S01]  /*0710*/  LDG.E R14, desc[UR6][R8.64+0x10] ;  /* 0x00001006080e7981 */ /* 0x000ea2000c1e1900 */
[----:B---3--:R-:W-:-:S03]  /*0720*/  FFMA R26, R26, R25, R13 ;  /* 0x000000191a1a7223 */ /* 0x008fc6000000000d */
[----:B------:R-:W3:Y:S04]  /*0730*/  LDG.E R13, desc[UR6][R10.64] ;  /* 0x000000060a0d7981 */ /* 0x000ee8000c1e1900 */
[----:B------:R-:W3:Y:S01]  /*0740*/  LDG.E R25, desc[UR6][R8.64+0x1c] ;  /* 0x00001c0608197981 */ /* 0x000ee2000c1e1900 */
[----:B----4-:R-:W-:-:S03]  /*0750*/  FFMA R26, R15, R22, R26 ;  /* 0x000000160f1a7223 */ /* 0x010fc6000000001a */
[----:B------:R-:W4:Y:S04]  /*0760*/  LDG.E R15, desc[UR6][R10.64+0x4] ;  /* 0x000004060a0f7981 */ /* 0x000f28000c1e1900 */
[----:B------:R-:W4:Y:S01]  /*0770*/  LDG.E R22, desc[UR6][R8.64+0x14] ;  /* 0x0000140608167981 */ /* 0x000f22000c1e1900 */
[----:B--2---:R-:W-:-:S03]  /*0780*/  FFMA R28, R21, R24, R26 ;  /* 0x00000018151c7223 */ /* 0x004fc6000000001a */
[----:B------:R-:W2:Y:S04]  /*0790*/  LDG.E R21, desc[UR6][R10.64+0x8] ;  /* 0x000008060a157981 */ /* 0x000ea8000c1e1900 */
[----:B------:R-:W2:Y:S04]  /*07a0*/  LDG.E R24, desc[UR6][R8.64+0x18] ;  /* 0x0000180608187981 */ /* 0x000ea8000c1e1900 */
[----:B------:R-:W2:Y:S01]  /*07b0*/  LDG.E R26, desc[UR6][R10.64+0xc] ;  /* 0x00000c060a1a7981 */ /* 0x000ea2000c1e1900 */
[----:B------:R-:W-:Y:S01]  /*07c0*/  IADD3 R12, PT, PT, R12, 0x8, RZ ;  /* 0x000000080c0c7810 */ /* 0x000fe20007ffe0ff */
[----:B---3--:R-:W-:-:S03]  /*07d0*/  FFMA R14, R13, R14, R28 ;  /* 0x0000000e0d0e7223 */ /* 0x008fc6000000001c */
[----:B------:R-:W-:Y:S01]  /*07e0*/  ISETP.NE.AND P2, PT, R12, RZ, PT ;  /* 0x000000ff0c00720c */ /* 0x000fe20003f45270 */
[----:B----4-:R-:W-:Y:S01]  /*07f0*/  FFMA R14, R15, R22, R14 ;  /* 0x000000160f0e7223 */ /* 0x010fe2000000000e */
[----:B------:R-:W-:Y:S01]  /*0800*/  IADD3 R13, P3, PT, R10, 0x20, RZ ;  /* 0x000000200a0d7810 */ /* 0x000fe20007f7e0ff */
[----:B------:R-:W-:Y:S02]  /*0810*/  UIADD3 UR4, UPT, UPT, UR4, 0x8, URZ ;  /* 0x0000000804047890 */ /* 0x000fe4000fffe0ff */
[----:B--2---:R-:W-:Y:S01]  /*0820*/  FFMA R21, R21, R24, R14 ;  /* 0x0000001815157223 */ /* 0x004fe2000000000e */
[----:B------:R-:W-:-:S03]  /*0830*/  IADD3.X R14, PT, PT, RZ, R11, RZ, P3, !PT ;  /* 0x0000000bff0e7210 */ /* 0x000fc60001ffe4ff */
[----:B------:R-:W-:-:S04]  /*0840*/  FFMA R21, R26, R25, R21 ;  /* 0x000000191a157223 */ /* 0x000fc80000000015 */
[----:B------:R-:W-:Y:S05]  /*0850*/  @P2 BRA `(.L_x_150) ;  /* 0xfffffffc00702947 */ /* 0x000fea000383ffff */
.L_x_149:
[----:B------:R-:W-:Y:S05]  /*0860*/  @!P1 BRA `(.L_x_148) ;  /* 0x0000000000f49947 */ /* 0x000fea0003800000 */
[----:B------:R-:W-:Y:S02]  /*0870*/  ISETP.GE.U32.AND P2, PT, R23, 0x4, PT ;  /* 0x000000041700780c */ /* 0x000fe40003f46070 */
[----:B------:R-:W-:-:S04]  /*0880*/  LOP3.LUT R24, R17, 0x3, RZ, 0xc0, !PT ;  /* 0x0000000311187812 */ /* 0x000fc800078ec0ff */
[----:B------:R-:W-:-:S07]  /*0890*/  ISETP.NE.AND P1, PT, R24, RZ, PT ;  /* 0x000000ff1800720c */ /* 0x000fce0003f25270 */
[----:B------:R-:W-:Y:S06]  /*08a0*/  @!P2 BRA `(.L_x_151) ;  /* 0x00000000005ca947 */ /* 0x000fec0003800000 */
[----:B------:R-:W0:Y:S01]  /*08b0*/  LDCU.64 UR4, c[0x0][0x3a0] ;  /* 0x00007400ff0477ac */ /* 0x000e220008000a00 */
[-C--:B------:R-:W-:Y:S02]  /*08c0*/  IADD3 R11, P2, PT, R7, R19.reuse, RZ ;  /* 0x00000013070b7210 */ /* 0x080fe40007f5e0ff */
[----:B------:R-:W-:Y:S01]  /*08d0*/  IADD3 R9, P3, PT, R6, R19, RZ ;  /* 0x0000001306097210 */ /* 0x000fe20007f7e0ff */
[----:B------:R-:W1:Y:S02]  /*08e0*/  LDCU.64 UR8, c[0x0][0x398] ;  /* 0x00007300ff0877ac */ /* 0x000e640008000a00 */
[----:B------:R-:W-:Y:S01]  /*08f0*/  IMAD.X R14, RZ, RZ, R20, P2 ;  /* 0x000000ffff0e7224 */ /* 0x000fe200010e0614 */
[----:B------:R-:W-:Y:S02]  /*0900*/  IADD3.X R12, PT, PT, RZ, R18, RZ, P3, !PT ;  /* 0x00000012ff0c7210 */ /* 0x000fe40001ffe4ff */
[----:B0-----:R-:W-:Y:S02]  /*0910*/  LEA R10, P2, R11, UR4, 0x2 ;  /* 0x000000040b0a7c11 */ /* 0x001fe4000f8410ff */
[----:B-1----:R-:W-:-:S02]  /*0920*/  LEA R8, P3, R9, UR8, 0x2 ;  /* 0x0000000809087c11 */ /* 0x002fc4000f8610ff */
[----:B------:R-:W-:Y:S02]  /*0930*/  LEA.HI.X R11, R11, UR5, R14, 0x2, P2 ;  /* 0x000000050b0b7c11 */ /* 0x000fe400090f140e */
[----:B------:R-:W-:-:S03]  /*0940*/  LEA.HI.X R9, R9, UR9, R12, 0x2, P3 ;  /* 0x0000000909097c11 */ /* 0x000fc600098f140c */
[----:B------:R-:W2:Y:S04]  /*0950*/  LDG.E R12, desc[UR6][R10.64] ;  /* 0x000000060a0c7981 */ /* 0x000ea8000c1e1900 */
[----:B------:R-:W2:Y:S04]  /*0960*/  LDG.E R13, desc[UR6][R8.64] ;  /* 0x00000006080d7981 */ /* 0x000ea8000c1e1900 */
[----:B------:R-:W3:Y:S04]  /*0970*/  LDG.E R15, desc[UR6][R10.64+0x4] ;  /* 0x000004060a0f7981 */ /* 0x000ee8000c1e1900 */
[----:B------:R-:W3:Y:S04]  /*0980*/  LDG.E R14, desc[UR6][R8.64+0x4] ;  /* 0x00000406080e7981 */ /* 0x000ee8000c1e1900 */
[----:B------:R-:W4:Y:S04]  /*0990*/  LDG.E R23, desc[UR6][R10.64+0x8] ;  /* 0x000008060a177981 */ /* 0x000f28000c1e1900 */
[----:B------:R-:W4:Y:S04]  /*09a0*/  LDG.E R22, desc[UR6][R8.64+0x8] ;  /* 0x0000080608167981 */ /* 0x000f28000c1e1900 */
[----:B------:R-:W4:Y:S04]  /*09b0*/  LDG.E R25, desc[UR6][R10.64+0xc] ;  /* 0x00000c060a197981 */ /* 0x000f28000c1e1900 */
[----:B------:R-:W4:Y:S01]  /*09c0*/  LDG.E R26, desc[UR6][R8.64+0xc] ;  /* 0x00000c06081a7981 */ /* 0x000f22000c1e1900 */
[----:B------:R-:W-:Y:S01]  /*09d0*/  IADD3 R19, PT, PT, R19, 0x4, RZ ;  /* 0x0000000413137810 */ /* 0x000fe20007ffe0ff */
[----:B--2---:R-:W-:-:S04]  /*09e0*/  FFMA R12, R12, R13, R21 ;  /* 0x0000000d0c0c7223 */ /* 0x004fc80000000015 */
[----:B---3--:R-:W-:-:S04]  /*09f0*/  FFMA R12, R15, R14, R12 ;  /* 0x0000000e0f0c7223 */ /* 0x008fc8000000000c */
[----:B----4-:R-:W-:-:S04]  /*0a00*/  FFMA R12, R23, R22, R12 ;  /* 0x00000016170c7223 */ /* 0x010fc8000000000c */
[----:B------:R-:W-:-:S07]  /*0a10*/  FFMA R21, R25, R26, R12 ;  /* 0x0000001a19157223 */ /* 0x000fce000000000c */
.L_x_151:
[----:B------:R-:W-:Y:S05]  /*0a20*/  @!P1 BRA `(.L_x_148) ;  /* 0x0000000000849947 */ /* 0x000fea0003800000 */
[----:B------:R-:W-:Y:S02]  /*0a30*/  ISETP.NE.AND P2, PT, R24, 0x1, PT ;  /* 0x000000011800780c */ /* 0x000fe40003f45270 */
[----:B------:R-:W-:-:S04]  /*0a40*/  LOP3.LUT R8, R17, 0x1, RZ, 0xc0, !PT ;  /* 0x0000000111087812 */ /* 0x000fc800078ec0ff */
[----:B------:R-:W-:-:S07]  /*0a50*/  ISETP.NE.U32.AND P1, PT, R8, 0x1, PT ;  /* 0x000000010800780c */ /* 0x000fce0003f25070 */
[----:B------:R-:W0:Y:S01]  /*0a60*/  @P2 LDC.64 R14, c[0x0][0x3a0] ;  /* 0x0000e800ff0e2b82 */ /* 0x000e220000000a00 */
[-C--:B------:R-:W-:Y:S02]  /*0a70*/  @P2 IADD3 R23, P4, PT, R7, R19.reuse, RZ ;  /* 0x0000001307172210 */ /* 0x080fe40007f9e0ff */
[----:B------:R-:W-:Y:S02]  /*0a80*/  @P2 IADD3 R22, P3, PT, R6, R19, RZ ;  /* 0x0000001306162210 */ /* 0x000fe40007f7e0ff */
[----:B------:R-:W-:Y:S01]  /*0a90*/  @P2 IADD3 R19, PT, PT, R19, 0x2, RZ ;  /* 0x0000000213132810 */ /* 0x000fe20007ffe0ff */
[----:B------:R-:W-:Y:S02]  /*0aa0*/  @P2 IMAD.X R24, RZ, RZ, R20, P4 ;  /* 0x000000ffff182224 */ /* 0x000fe400020e0614 */
[----:B------:R-:W1:Y:S08]  /*0ab0*/  @P2 LDC.64 R8, c[0x0][0x398] ;  /* 0x0000e600ff082b82 */ /* 0x000e700000000a00 */
[----:B------:R-:W2:Y:S08]  /*0ac0*/  @!P1 LDC.64 R10, c[0x0][0x3a0] ;  /* 0x0000e800ff0a9b82 */ /* 0x000eb00000000a00 */
[----:B------:R-:W3:Y:S01]  /*0ad0*/  @!P1 LDC.64 R12, c[0x0][0x398] ;  /* 0x0000e600ff0c9b82 */ /* 0x000ee20000000a00 */
[----:B0-----:R-:W-:-:S04]  /*0ae0*/  @P2 LEA R14, P4, R23, R14, 0x2 ;  /* 0x0000000e170e2211 */ /* 0x001fc800078810ff */
[----:B------:R-:W-:Y:S02]  /*0af0*/  @P2 LEA.HI.X R15, R23, R15, R24, 0x2, P4 ;  /* 0x0000000f170f2211 */ /* 0x000fe400020f1418 */
[-C--:B------:R-:W-:Y:S02]  /*0b00*/  @!P1 IADD3 R24, P4, PT, R7, R19.reuse, RZ ;  /* 0x0000001307189210 */ /* 0x080fe40007f9e0ff */
[----:B------:R-:W-:Y:S02]  /*0b10*/  @P2 IADD3.X R23, PT, PT, RZ, R18, RZ, P3, !PT ;  /* 0x00000012ff172210 */ /* 0x000fe40001ffe4ff */
[----:B-1----:R-:W-:Y:S01]  /*0b20*/  @P2 LEA R8, P3, R22, R8, 0x2 ;  /* 0x0000000816082211 */ /* 0x002fe200078610ff */
[----:B------:R-:W-:Y:S01]  /*0b30*/  @!P1 IMAD.X R20, RZ, RZ, R20, P4 ;  /* 0x000000ffff149224 */ /* 0x000fe200020e0614 */
[----:B------:R-:W-:Y:S02]  /*0b40*/  @!P1 IADD3 R19, P5, PT, R6, R19, RZ ;  /* 0x0000001306139210 */ /* 0x000fe40007fbe0ff */
[----:B------:R-:W-:-:S02]  /*0b50*/  @P2 LEA.HI.X R9, R22, R9, R23, 0x2, P3 ;  /* 0x0000000916092211 */ /* 0x000fc400018f1417 */
[C---:B--2---:R-:W-:Y:S02]  /*0b60*/  @!P1 LEA R10, P4, R24.reuse, R10, 0x2 ;  /* 0x0000000a180a9211 */ /* 0x044fe400078810ff */
[----:B------:R-:W-:Y:S01]  /*0b70*/  @!P1 IADD3.X R18, PT, PT, RZ, R18, RZ, P5, !PT ;  /* 0x00000012ff129210 */ /* 0x000fe20002ffe4ff */
[----:B------:R-:W2:Y:S01]  /*0b80*/  @P2 LDG.E R22, desc[UR6][R8.64] ;  /* 0x0000000608162981 */ /* 0x000ea2000c1e1900 */
[----:B------:R-:W-:Y:S02]  /*0b90*/  @!P1 LEA.HI.X R11, R24, R11, R20, 0x2, P4 ;  /* 0x0000000b180b9211 */ /* 0x000fe400020f1414 */
[C---:B---3--:R-:W-:Y:S01]  /*0ba0*/  @!P1 LEA R12, P3, R19.reuse, R12, 0x2 ;  /* 0x0000000c130c9211 */ /* 0x048fe200078610ff */
[----:B------:R-:W2:Y:S03]  /*0bb0*/  @P2 LDG.E R20, desc[UR6][R14.64] ;  /* 0x000000060e142981 */ /* 0x000ea6000c1e1900 */
[----:B------:R-:W-:Y:S01]  /*0bc0*/  @!P1 LEA.HI.X R13, R19, R13, R18, 0x2, P3 ;  /* 0x0000000d130d9211 */ /* 0x000fe200018f1412 */
[----:B------:R-:W3:Y:S04]  /*0bd0*/  @!P1 LDG.E R10, desc[UR6][R10.64] ;  /* 0x000000060a0a9981 */ /* 0x000ee8000c1e1900 */
[----:B------:R-:W4:Y:S04]  /*0be0*/  @P2 LDG.E R19, desc[UR6][R14.64+0x4] ;  /* 0x000004060e132981 */ /* 0x000f28000c1e1900 */
[----:B------:R-:W4:Y:S04]  /*0bf0*/  @P2 LDG.E R18, desc[UR6][R8.64+0x4] ;  /* 0x0000040608122981 */ /* 0x000f28000c1e1900 */
[----:B------:R-:W3:Y:S01]  /*0c00*/  @!P1 LDG.E R12, desc[UR6][R12.64] ;  /* 0x000000060c0c9981 */ /* 0x000ee2000c1e1900 */
[----:B--2---:R-:W-:-:S04]  /*0c10*/  @P2 FFMA R20, R20, R22, R21 ;  /* 0x0000001614142223 */ /* 0x004fc80000000015 */
[----:B----4-:R-:W-:-:S04]  /*0c20*/  @P2 FFMA R21, R19, R18, R20 ;  /* 0x0000001213152223 */ /* 0x010fc80000000014 */
[----:B---3--:R-:W-:-:S07]  /*0c30*/  @!P1 FFMA R21, R10, R12, R21 ;  /* 0x0000000c0a159223 */ /* 0x008fce0000000015 */
.L_x_148:
[----:B------:R-:W0:Y:S01]  /*0c40*/  LDCU.64 UR4, c[0x0][0x3e0] ;  /* 0x00007c00ff0477ac */ /* 0x000e220008000a00 */
[----:B------:R-:W-:Y:S01]  /*0c50*/  HFMA2 R10, -RZ, RZ, 0, 5.9604644775390625e-08 ;  /* 0x00000001ff0a7431 */ /* 0x000fe200000001ff */
[----:B0-----:R-:W-:-:S04]  /*0c60*/  IADD3 R8, P1, PT, R0, UR4, RZ ;  /* 0x0000000400087c10 */ /* 0x001fc8000ff3e0ff */
[----:B------:R-:W-:Y:S01]  /*0c70*/  LEA.HI.X.SX32 R9, R0, UR5, 0x1, P1 ;  /* 0x0000000500097c11 */ /* 0x000fe200088f0eff */
[----:B------:R-:W0:Y:S04]  /*0c80*/  LDCU.U8 UR5, c[0x3][0x6c] ;  /* 0x00c00d80ff0577ac */ /* 0x000e280008000000 */
[----:B------:R1:W5:Y:S02]  /*0c90*/  LDG.E.U8 R23, desc[UR6][R8.64] ;  /* 0x0000000608177981 */ /* 0x000364000c1e1100 */
[----:B-----5:R-:W-:Y:S02]  /*0ca0*/  FADD R22, R16, -R21 ;  /* 0x8000001510167221 */ /* 0x020fe40000000000 */
[----:B------:R1:W-:Y:S01]  /*0cb0*/  STG.E.U8 desc[UR6][R8.64], R10 ;  /* 0x0000000a08007986 */ /* 0x0003e2000c101106 */
[----:B------:R-:W-:Y:S05]  /*0cc0*/  @!P0 BRA `(.L_x_152) ;  /* 0x0000000400848947 */ /* 0x000fea0003800000 */
[----:B------:R-:W-:Y:S01]  /*0cd0*/  ISETP.GE.U32.AND P1, PT, R17, 0x4, PT ;  /* 0x000000041100780c */ /* 0x000fe20003f26070 */
[----:B------:R-:W-:Y:S01]  /*0ce0*/  IMAD.MOV.U32 R20, RZ, RZ, RZ ;  /* 0x000000ffff147224 */ /* 0x000fe200078e00ff */
[----:B------:R-:W-:Y:S02]  /*0cf0*/  ISETP.NE.AND P0, PT, R23, RZ, PT ;  /* 0x000000ff1700720c */ /* 0x000fe40003f05270 */
[----:B------:R-:W-:Y:S02]  /*0d00*/  LOP3.LUT R21, R17, 0x3, RZ, 0xc0, !PT ;  /* 0x0000000311157812 */ /* 0x000fe400078ec0ff */
[----:B0-----:R-:W-:Y:S02]  /*0d10*/  ISETP.NE.AND P0, PT, RZ, UR5, !P0 ;  /* 0x00000005ff007c0c */ /* 0x001fe4000c705270 */
[----:B------:R-:W-:-:S05]  /*0d20*/  ISETP.NE.AND P2, PT, R21, RZ, PT ;  /* 0x000000ff1500720c */ /* 0x000fca0003f45270 */
[----:B------:R-:W-:Y:S08]  /*0d30*/  @!P1 BRA `(.L_x_153) ;  /* 0x0000000000f89947 */ /* 0x000ff00003800000 */
[----:B-1----:R-:W0:Y:S01]  /*0d40*/  LDC.64 R8, c[0x0][0x398] ;  /* 0x0000e600ff087b82 */ /* 0x002e220000000a00 */
[----:B------:R-:W-:Y:S01]  /*0d50*/  LOP3.LUT R20, R17, 0x7ffffffc, RZ, 0xc0, !PT ;  /* 0x7ffffffc11147812 */ /* 0x000fe200078ec0ff */
[----:B------:R-:W1:Y:S01]  /*0d60*/  LDCU UR9, c[0x3][0x54] ;  /* 0x00c00a80ff0977ac */ /* 0x000e620008000800 */
[----:B------:R-:W-:Y:S02]  /*0d70*/  MOV R25, R7 ;  /* 0x0000000700197202 */ /* 0x000fe40000000f00 */
[----:B------:R-:W-:Y:S01]  /*0d80*/  IADD3 R24, PT, PT, -R20, RZ, RZ ;  /* 0x000000ff14187210 */ /* 0x000fe20007ffe1ff */
[----:B------:R-:W2:Y:S02]  /*0d90*/  LDCU UR8, c[0x3][0x5c] ;  /* 0x00c00b80ff0877ac */ /* 0x000ea40008000800 */
[----:B------:R-:W3:Y:S01]  /*0da0*/  LDC.64 R10, c[0x0][0x3a0] ;  /* 0x0000e800ff0a7b82 */ /* 0x000ee20000000a00 */
[----:B------:R-:W-:-:S07]  /*0db0*/  UMOV UR4, URZ ;  /* 0x000000ff00047c82 */ /* 0x000fce0008000000 */
[----:B------:R-:W4:Y:S02]  /*0dc0*/  LDC.64 R12, c[0x0][0x3a8] ;  /* 0x0000ea00ff0c7b82 */ /* 0x000f240000000a00 */
.L_x_154:
[----:B-1----:R-:W-:Y:S02]  /*0dd0*/  VIADD R15, R6, UR4 ;  /* 0x00000004060f7c36 */ /* 0x002fe40008000000 */
[----:B---3--:R-:W-:-:S04]  /*0de0*/  IMAD.WIDE R16, R25, 0x4, R10 ;  /* 0x0000000419107825 */ /* 0x008fc800078e020a */
[----:B0-----:R-:W-:Y:S01]  /*0df0*/  IMAD.WIDE R14, R15, 0x4, R8 ;  /* 0x000000040f0e7825 */ /* 0x001fe200078e0208 */
[----:B------:R-:W3:Y:S04]  /*0e00*/  LDG.E R19, desc[UR6][R16.64] ;  /* 0x0000000610137981 */ /* 0x000ee8000c1e1900 */
[----:B------:R-:W2:Y:S02]  /*0e10*/  LDG.E R27, desc[UR6][R14.64] ;  /* 0x000000060e1b7981 */ /* 0x000ea4000c1e1900 */
[----:B--2---:R-:W-:-:S04]  /*0e20*/  FMUL R29, R27, UR8 ;  /* 0x000000081b1d7c20 */ /* 0x004fc80008400000 */
[----:B---3--:R-:W-:-:S04]  /*0e30*/  FFMA R18, R22, R19, -R29 ;  /* 0x0000001316127223 */ /* 0x008fc8000000081d */
[----:B-1----:R-:W-:Y:S02]  /*0e40*/  FFMA R26, R18, UR9, R27 ;  /* 0x00000009121a7c23 */ /* 0x002fe4000800001b */
[----:B------:R-:W0:Y:S03]  /*0e50*/  @P0 LDC R18, c[0x3][0x60] ;  /* 0x00c01800ff120b82 */ /* 0x000e260000000800 */
[----:B------:R1:W-:Y:S01]  /*0e60*/  STG.E desc[UR6][R14.64], R26 ;  /* 0x0000001a0e007986 */ /* 0x0003e2000c101906 */
[----:B0-----:R-:W-:-:S04]  /*0e70*/  @P0 FMUL R29, R19, R18 ;  /* 0x00000012131d0220 */ /* 0x001fc80000400000 */
[----:B------:R-:W-:-:S04]  /*0e80*/  @P0 FFMA R18, R22, R27, -R29 ;  /* 0x0000001b16120223 */ /* 0x000fc8000000081d */
[----:B------:R-:W-:Y:S01]  /*0e90*/  @P0 FFMA R28, R18, UR9, R19 ;  /* 0x00000009121c0c23 */ /* 0x000fe20008000013 */
[----:B----4-:R-:W-:-:S05]  /*0ea0*/  IMAD.WIDE R18, R25, 0x4, R12 ;  /* 0x0000000419127825 */ /* 0x010fca00078e020c */
[----:B------:R-:W-:Y:S04]  /*0eb0*/  @P0 STG.E desc[UR6][R18.64], R28 ;  /* 0x0000001c12000986 */ /* 0x000fe8000c101906 */
[----:B------:R-:W1:Y:S04]  /*0ec0*/  LDG.E R29, desc[UR6][R14.64+0x4] ;  /* 0x000004060e1d7981 */ /* 0x000e68000c1e1900 */
[----:B------:R-:W2:Y:S01]  /*0ed0*/  LDG.E R27, desc[UR6][R16.64+0x4] ;  /* 0x00000406101b7981 */ /* 0x000ea2000c1e1900 */
[----:B-1----:R-:W-:-:S04]  /*0ee0*/  FMUL R26, R29, UR8 ;  /* 0x000000081d1a7c20 */ /* 0x002fc80008400000 */
[----:B--2---:R-:W-:-:S04]  /*0ef0*/  FFMA R26, R22, R27, -R26 ;  /* 0x0000001b161a7223 */ /* 0x004fc8000000081a */
[----:B------:R-:W-:-:S05]  /*0f00*/  FFMA R26, R26, UR9, R29 ;  /* 0x000000091a1a7c23 */ /* 0x000fca000800001d */
[----:B------:R0:W-:Y:S02]  /*0f10*/  STG.E desc[UR6][R14.64+0x4], R26 ;  /* 0x0000041a0e007986 */ /* 0x0001e4000c101906 */
[----:B0-----:R-:W0:Y:S02]  /*0f20*/  @P0 LDC R26, c[0x3][0x60] ;  /* 0x00c01800ff1a0b82 */ /* 0x001e240000000800 */
[----:B0-----:R-:W-:-:S04]  /*0f30*/  @P0 FMUL R26, R27, R26 ;  /* 0x0000001a1b1a0220 */ /* 0x001fc80000400000 */
[----:B------:R-:W-:Y:S02]  /*0f40*/  @P0 FFMA R29, R22, R29, -R26 ;  /* 0x0000001d161d0223 */ /* 0x000fe4000000081a */
[----:B------:R-:W0:Y:S02]  /*0f50*/  @P0 LDC R26, c[0x3][0x60] ;  /* 0x00c01800ff1a0b82 */ /* 0x000e240000000800 */
[----:B------:R-:W-:-:S05]  /*0f60*/  @P0 FFMA R29, R29, UR9, R27 ;  /* 0x000000091d1d0c23 */ /* 0x000fca000800001b */
[----:B------:R1:W-:Y:S04]  /*0f70*/  @P0 STG.E desc[UR6][R18.64+0x4], R29 ;  /* 0x0000041d12000986 */ /* 0x0003e8000c101906 */
[----:B------:R-:W0:Y:S04]  /*0f80*/  LDG.E R27, desc[UR6][R16.64+0x8] ;  /* 0x00000806101b7981 */ /* 0x000e28000c1e1900 */
[----:B-1----:R-:W2:Y:S01]  /*0f90*/  LDG.E R29, desc[UR6][R14.64+0x8] ;  /* 0x000008060e1d7981 */ /* 0x002ea2000c1e1900 */
[----:B0-----:R-:W-:Y:S01]  /*0fa0*/  @P0 FMUL R26, R27, R26 ;  /* 0x0000001a1b1a0220 */ /* 0x001fe20000400000 */
[----:B--2---:R-:W-:-:S03]  /*0fb0*/  FMUL R28, R29, UR8 ;  /* 0x000000081d1c7c20 */ /* 0x004fc60008400000 */
[C---:B------:R-:W-:Y:S01]  /*0fc0*/  @P0 FFMA R26, R22.reuse, R29, -R26 ;  /* 0x0000001d161a0223 */ /* 0x040fe2000000081a */
[----:B------:R-:W-:-:S03]  /*0fd0*/  FFMA R28, R22, R27, -R28 ;  /* 0x0000001b161c7223 */ /* 0x000fc6000000081c */
[----:B------:R-:W-:Y:S01]  /*0fe0*/  @P0 FFMA R26, R26, UR9, R27 ;  /* 0x000000091a1a0c23 */ /* 0x000fe2000800001b */
[----:B------:R-:W-:-:S05]  /*0ff0*/  FFMA R28, R28, UR9, R29 ;  /* 0x000000091c1c7c23 */ /* 0x000fca000800001d */
[----:B------:R0:W-:Y:S04]  /*1000*/  STG.E desc[UR6][R14.64+0x8], R28 ;  /* 0x0000081c0e007986 */ /* 0x0001e8000c101906 */
[----:B------:R1:W-:Y:S04]  /*1010*/  @P0 STG.E desc[UR6][R18.64+0x8], R26 ;  /* 0x0000081a12000986 */ /* 0x0003e8000c101906 */
[----:B------:R-:W2:Y:S04]  /*1020*/  LDG.E R27, desc[UR6][R14.64+0xc] ;  /* 0x00000c060e1b7981 */ /* 0x000ea8000c1e1900 */
[----:B------:R-:W3:Y:S01]  /*1030*/  LDG.E R17, desc[UR6][R16.64+0xc] ;  /* 0x00000c0610117981 */ /* 0x000ee2000c1e1900 */
[----:B0-----:R-:W3:Y:S01]  /*1040*/  @P0 LDC R28, c[0x3][0x60] ;  /* 0x00c01800ff1c0b82 */ /* 0x001ee20000000800 */
[----:B------:R-:W-:-:S04]  /*1050*/  IADD3 R24, PT, PT, R24, 0x4, RZ ;  /* 0x0000000418187810 */ /* 0x000fc80007ffe0ff */
[----:B------:R-:W-:Y:S01]  /*1060*/  ISETP.NE.AND P1, PT, R24, RZ, PT ;  /* 0x000000ff1800720c */ /* 0x000fe20003f25270 */
[----:B------:R-:W-:Y:S01]  /*1070*/  UIADD3 UR4, UPT, UPT, UR4, 0x4, URZ ;  /* 0x0000000404047890 */ /* 0x000fe2000fffe0ff */
[----:B------:R-:W-:Y:S01]  /*1080*/  IADD3 R25, PT, PT, R25, 0x4, RZ ;  /* 0x0000000419197810 */ /* 0x000fe20007ffe0ff */
[----:B--2---:R-:W-:Y:S01]  /*1090*/  FMUL R29, R27, UR8 ;  /* 0x000000081b1d7c20 */ /* 0x004fe20008400000 */
[----:B---3--:R-:W-:-:S03]  /*10a0*/  @P0 FMUL R28, R17, R28 ;  /* 0x0000001c111c0220 */ /* 0x008fc60000400000 */
[C---:B------:R-:W-:Y:S01]  /*10b0*/  FFMA R29, R22.reuse, R17, -R29 ;  /* 0x00000011161d7223 */ /* 0x040fe2000000081d */
[----:B------:R-:W-:-:S03]  /*10c0*/  @P0 FFMA R28, R22, R27, -R28 ;  /* 0x0000001b161c0223 */ /* 0x000fc6000000081c */
[----:B------:R-:W-:Y:S01]  /*10d0*/  FFMA R29, R29, UR9, R27 ;  /* 0x000000091d1d7c23 */ /* 0x000fe2000800001b */
[----:B------:R-:W-:-:S04]  /*10e0*/  @P0 FFMA R27, R28, UR9, R17 ;  /* 0x000000091c1b0c23 */ /* 0x000fc80008000011 */
[----:B------:R1:W-:Y:S04]  /*10f0*/  STG.E desc[UR6][R14.64+0xc], R29 ;  /* 0x00000c1d0e007986 */ /* 0x0003e8000c101906 */
[----:B------:R1:W-:Y:S01]  /*1100*/  @P0 STG.E desc[UR6][R18.64+0xc], R27 ;  /* 0x00000c1b12000986 */ /* 0x0003e2000c101906 */
[----:B------:R-:W-:Y:S05]  /*1110*/  @P1 BRA `(.L_x_154) ;  /* 0xfffffffc002c1947 */ /* 0x000fea000383ffff */
.L_x_153:
[----:B------:R-:W-:Y:S05]  /*1120*/  @!P2 BRA `(.L_x_152) ;  /* 0x00000000006ca947 */ /* 0x000fea0003800000 */
[----:B-1----:R-:W0:Y:S01]  /*1130*/  LDC.64 R8, c[0x0][0x398] ;  /* 0x0000e600ff087b82 */ /* 0x002e220000000a00 */
[----:B------:R-:W-:Y:S01]  /*1140*/  IMAD.IADD R7, R7, 0x1, R20 ;  /* 0x0000000107077824 */ /* 0x000fe200078e0214 */
[----:B------:R-:W-:Y:S01]  /*1150*/  IADD3 R21, PT, PT, -R21, RZ, RZ ;  /* 0x000000ff15157210 */ /* 0x000fe20007ffe1ff */
[----:B------:R-:W1:Y:S01]  /*1160*/  LDCU UR9, c[0x3][0x54] ;  /* 0x00c00a80ff0977ac */ /* 0x000e620008000800 */
[----:B------:R-:W2:Y:S04]  /*1170*/  LDCU UR8, c[0x3][0x5c] ;  /* 0x00c00b80ff0877ac */ /* 0x000ea80008000800 */
[----:B------:R-:W3:Y:S02]  /*1180*/  LDC.64 R10, c[0x0][0x3a0] ;  /* 0x0000e800ff0a7b82 */ /* 0x000ee40000000a00 */
.L_x_155:
[----:B----4-:R-:W-:Y:S01]  /*1190*/  IADD3 R13, PT, PT, R6, R20, RZ ;  /* 0x00000014060d7210 */ /* 0x010fe20007ffe0ff */
[----:B---3--:R-:W-:Y:S01]  /*11a0*/  IMAD.WIDE R14, R7, 0x4, R10 ;  /* 0x00000004070e7825 */ /* 0x008fe200078e020a */
[----:B------:R-:W3:Y:S03]  /*11b0*/  @P0 LDC R24, c[0x3][0x60] ;  /* 0x00c01800ff180b82 */ /* 0x000ee60000000800 */
[----:B0-----:R-:W-:Y:S02]  /*11c0*/  IMAD.WIDE R12, R13, 0x4, R8 ;  /* 0x000000040d0c7825 */ /* 0x001fe400078e0208 */
[----:B------:R-:W3:Y:S03]  /*11d0*/  LDG.E R15, desc[UR6][R14.64] ;  /* 0x000000060e0f7981 */ /* 0x000ee6000c1e1900 */
[----:B------:R-:W0:Y:S01]  /*11e0*/  @P0 LDC.64 R16, c[0x0][0x3a8] ;  /* 0x0000ea00ff100b82 */ /* 0x000e220000000a00 */
[----:B------:R-:W2:Y:S01]  /*11f0*/  LDG.E R19, desc[UR6][R12.64] ;  /* 0x000000060c137981 */ /* 0x000ea2000c1e1900 */
[----:B------:R-:W-:-:S05]  /*1200*/  VIADD R21, R21, 0x1 ;  /* 0x0000000115157836 */ /* 0x000fca0000000000 */
[----:B------:R-:W-:Y:S01]  /*1210*/  ISETP.NE.AND P1, PT, R21, RZ, PT ;  /* 0x000000ff1500720c */ /* 0x000fe20003f25270 */
[C---:B0-----:R-:W-:Y:S01]  /*1220*/  @P0 IMAD.WIDE R16, R7.reuse, 0x4, R16 ;  /* 0x0000000407100825 */ /* 0x041fe200078e0210 */
[----:B------:R-:W-:Y:S02]  /*1230*/  IADD3 R20, PT, PT, R20, 0x1, RZ ;  /* 0x0000000114147810 */ /* 0x000fe40007ffe0ff */
[----:B------:R-:W-:Y:S01]  /*1240*/  IADD3 R7, PT, PT, R7, 0x1, RZ ;  /* 0x0000000107077810 */ /* 0x000fe20007ffe0ff */
[----:B---3--:R-:W-:Y:S01]  /*1250*/  @P0 FMUL R24, R15, R24 ;  /* 0x000000180f180220 */ /* 0x008fe20000400000 */
[----:B--2---:R-:W-:-:S03]  /*1260*/  FMUL R25, R19, UR8 ;  /* 0x0000000813197c20 */ /* 0x004fc60008400000 */
[C---:B------:R-:W-:Y:S01]  /*1270*/  @P0 FFMA R24, R22.reuse, R19, -R24 ;  /* 0x0000001316180223 */ /* 0x040fe20000000818 */
[----:B------:R-:W-:-:S03]  /*1280*/  FFMA R18, R22, R15, -R25 ;  /* 0x0000000f16127223 */ /* 0x000fc60000000819 */
[----:B-1----:R-:W-:Y:S01]  /*1290*/  @P0 FFMA R25, R24, UR9, R15 ;  /* 0x0000000918190c23 */ /* 0x002fe2000800000f */
[----:B------:R-:W-:-:S05]  /*12a0*/  FFMA R19, R18, UR9, R19 ;  /* 0x0000000912137c23 */ /* 0x000fca0008000013 */
[----:B------:R4:W-:Y:S04]  /*12b0*/  STG.E desc[UR6][R12.64], R19 ;  /* 0x000000130c007986 */ /* 0x0009e8000c101906 */
[----:B------:R4:W-:Y:S01]  /*12c0*/  @P0 STG.E desc[UR6][R16.64], R25 ;  /* 0x0000001910000986 */ /* 0x0009e2000c101906 */
[----:B------:R-:W-:Y:S05]  /*12d0*/  @P1 BRA `(.L_x_155) ;  /* 0xfffffffc00ac1947 */ /* 0x000fea000383ffff */
.L_x_152:
[----:B------:R-:W2:Y:S01]  /*12e0*/  LDG.E R7, desc[UR6][R2.64] ;  /* 0x0000000602077981 */ /* 0x000ea2000c1e1900 */
[----:B------:R-:W3:Y:S01]  /*12f0*/  LDCU UR4, c[0x3][0x64] ;  /* 0x00c00c80ff0477ac */ /* 0x000ee20008000800 */
[----:B------:R-:W-:Y:S01]  /*1300*/  ISETP.NE.AND P0, PT, R23, RZ, PT ;  /* 0x000000ff1700720c */ /* 0x000fe20003f05270 */
[----:B------:R-:W2:Y:S03]  /*1310*/  LDCU UR10, c[0x3][0x54] ;  /* 0x00c00a80ff0a77ac */ /* 0x000ea60008000800 */
[----:B0-----:R-:W-:Y:S01]  /*1320*/  ISETP.EQ.OR P0, PT, RZ, UR5, P0 ;  /* 0x00000005ff007c0c */ /* 0x001fe20008702670 */
[----:B---3--:R-:W-:-:S04]  /*1330*/  FFMA R4, -R4, UR4, R22 ;  /* 0x0000000404047c23 */ /* 0x008fc80008000116 */
[----:B--2---:R-:W-:-:S05]  /*1340*/  FFMA R7, R4, UR10, R7 ;  /* 0x0000000a04077c23 */ /* 0x004fca0008000007 */
[----:B------:R0:W-:Y:S03]  /*1350*/  STG.E desc[UR6][R2.64], R7 ;  /* 0x0000000702007986 */ /* 0x0001e6000c101906 */
[----:B------:R-:W-:Y:S05]  /*1360*/  @P0 EXIT ;  /* 0x000000000000094d */ /* 0x000fea0003800000 */
[----:B0-----:R-:W0:Y:S01]  /*1370*/  LDC.64 R2, c[0x0][0x3c8] ;  /* 0x0000f200ff027b82 */ /* 0x001e220000000a00 */
[----:B------:R-:W2:Y:S02]  /*1380*/  LDCU UR4, c[0x3][0x68] ;  /* 0x00c00d00ff0477ac */ /* 0x000ea40008000800 */
[----:B--2---:R-:W-:-:S04]  /*1390*/  FFMA R22, -R5, UR4, R22 ;  /* 0x0000000405167c23 */ /* 0x004fc80008000116 */
[----:B------:R-:W-:Y:S01]  /*13a0*/  FFMA R5, R22, UR10, R5 ;  /* 0x0000000a16057c23 */ /* 0x000fe20008000005 */
[----:B0-----:R-:W-:-:S05]  /*13b0*/  IMAD.WIDE R2, R0, 0x4, R2 ;  /* 0x0000000400027825 */ /* 0x001fca00078e0202 */
[----:B------:R-:W-:Y:S01]  /*13c0*/  STG.E desc[UR6][R2.64], R5 ;  /* 0x0000000502007986 */ /* 0x000fe2000c101906 */
[----:B------:R-:W-:Y:S05]  /*13d0*/  EXIT ;  /* 0x000000000000794d */ /* 0x000fea0003800000 */
.L_x_156:
        /* <DEDUP_REMOVED lines=10> */
.L_x_187:


//--------------------- .text._Z10initCurandP17curandStateXORWOWmi --------------------------
	.section	.text._Z10initCurandP17curandStateXORWOWmi,"ax",@progbits
	.align	128
        .global         _Z10initCurandP17curandStateXORWOWmi
        .type           _Z10initCurandP17curandStateXORWOWmi,@function
        .size           _Z10initCurandP17curandStateXORWOWmi,(.L_x_188 - _Z10initCurandP17curandStateXORWOWmi)
        .other          _Z10initCurandP17curandStateXORWOWmi,@"STO_CUDA_ENTRY STV_DEFAULT"
_Z10initCurandP17curandStateXORWOWmi:
.text._Z10initCurandP17curandStateXORWOWmi:
        /* <DEDUP_REMOVED lines=9> */
[----:B------:R-:W1:Y:S01]  /*0090*/  LDCU.64 UR4, c[0x0][0x358] ;  /* 0x00006b00ff0477ac */ /* 0x000e620008000a00 */
[----:B------:R-:W-:Y:S01]  /*00a0*/  ISETP.NE.AND P0, PT, R13, RZ, PT ;  /* 0x000000ff0d00720c */ /* 0x000fe20003f05270 */
[----:B------:R-:W-:Y:S05]  /*00b0*/  BSSY.RECONVERGENT B0, `(.L_x_157) ;  /* 0x00000e1000007945 */ /* 0x000fea0003800200 */
[----:B------:R-:W2:Y:S01]  /*00c0*/  LDC.64 R6, c[0x0][0x380] ;  /* 0x0000e000ff067b82 */ /* 0x000ea20000000a00 */
[----:B0-----:R-:W-:Y:S02]  /*00d0*/  LOP3.LUT R0, R2, 0xaad26b49, RZ, 0x3c, !PT ;  /* 0xaad26b4902007812 */ /* 0x001fe400078e3cff */
[----:B------:R-:W-:-:S03]  /*00e0*/  LOP3.LUT R2, R3, 0xf7dcefdd, RZ, 0x3c, !PT ;  /* 0xf7dcefdd03027812 */ /* 0x000fc600078e3cff */
[----:B------:R-:W-:Y:S02]  /*00f0*/  IMAD R0, R0, 0x4182bed5, RZ ;  /* 0x4182bed500007824 */ /* 0x000fe400078e02ff */
[----:B------:R-:W-:Y:S02]  /*0100*/  IMAD R3, R2, -0x658354e5, RZ ;  /* 0x9a7cab1b02037824 */ /* 0x000fe400078e02ff */
[----:B--2---:R-:W-:Y:S01]  /*0110*/  IMAD.WIDE R6, R13, 0x30, R6 ;  /* 0x000000300d067825 */ /* 0x004fe200078e0206 */
[C---:B------:R-:W-:Y:S02]  /*0120*/  LOP3.LUT R8, R0.reuse, 0x159a55e5, RZ, 0x3c, !PT ;  /* 0x159a55e500087812 */ /* 0x040fe400078e3cff */
[C---:B------:R-:W-:Y:S01]  /*0130*/  IADD3 R4, PT, PT, R0.reuse, 0x64f0c9, R3 ;  /* 0x0064f0c900047810 */ /* 0x040fe20007ffe003 */
[C---:B------:R-:W-:Y:S01]  /*0140*/  VIADD R5, R0.reuse, 0x75bcd15 ;  /* 0x075bcd1500057836 */ /* 0x040fe20000000000 */
[----:B------:R-:W-:Y:S01]  /*0150*/  LOP3.LUT R10, R3, 0x5491333, RZ, 0x3c, !PT ;  /* 0x05491333030a7812 */ /* 0x000fe200078e3cff */
[----:B------:R-:W-:-:S02]  /*0160*/  VIADD R11, R0, 0x583f19 ;  /* 0x00583f19000b7836 */ /* 0x000fc40000000000 */
[----:B------:R-:W-:Y:S01]  /*0170*/  VIADD R9, R3, 0x1f123bb5 ;  /* 0x1f123bb503097836 */ /* 0x000fe20000000000 */
[----:B-1----:R0:W-:Y:S04]  /*0180*/  STG.E.64 desc[UR4][R6.64], R4 ;  /* 0x0000000406007986 */ /* 0x0021e8000c101b04 */
[----:B------:R0:W-:Y:S04]  /*0190*/  STG.E.64 desc[UR4][R6.64+0x8], R8 ;  /* 0x0000080806007986 */ /* 0x0001e8000c101b04 */
[----:B------:R0:W-:Y:S01]  /*01a0*/  STG.E.64 desc[UR4][R6.64+0x10], R10 ;  /* 0x0000100a06007986 */ /* 0x0001e2000c101b04 */
[----:B------:R-:W-:Y:S05]  /*01b0*/  @!P0 BRA `(.L_x_158) ;  /* 0x0000000c00408947 */ /* 0x000fea0003800000 */
[----:B------:R-:W-:Y:S01]  /*01c0*/  SHF.R.S32.HI R0, RZ, 0x1f, R13 ;  /* 0x0000001fff007819 */ /* 0x000fe2000001140d */
[----:B------:R-:W-:-:S07]  /*01d0*/  IMAD.MOV.U32 R12, RZ, RZ, RZ ;  /* 0x000000ffff0c7224 */ /* 0x000fce00078e00ff */
.L_x_164:
[----:B-1----:R-:W-:Y:S01]  /*01e0*/  LOP3.LUT R2, R13, 0x3, RZ, 0xc0, !PT ;  /* 0x000000030d027812 */ /* 0x002fe200078ec0ff */
[----:B------:R-:W-:Y:S03]  /*01f0*/  BSSY.RECONVERGENT B1, `(.L_x_159) ;  /* 0x00000c6000017945 */ /* 0x000fe60003800200 */
[----:B------:R-:W-:-:S04]  /*0200*/  ISETP.NE.U32.AND P0, PT, R2, RZ, PT ;  /* 0x000000ff0200720c */ /* 0x000fc80003f05070 */
[----:B------:R-:W-:-:S13]  /*0210*/  ISETP.NE.AND.EX P0, PT, RZ, RZ, PT, P0 ;  /* 0x000000ffff00720c */ /* 0x000fda0003f05300 */
[----:B------:R-:W-:Y:S05]  /*0220*/  @!P0 BRA `(.L_x_160) ;  /* 0x0000000c00088947 */ /* 0x000fea0003800000 */
[----:B0-----:R-:W0:Y:S01]  /*0230*/  LDC.64 R8, c[0x4][RZ] ;  /* 0x01000000ff087b82 */ /* 0x001e220000000a00 */
[----:B------:R-:W-:Y:S02]  /*0240*/  IMAD.MOV.U32 R14, RZ, RZ, RZ ;  /* 0x000000ffff0e7224 */ /* 0x000fe400078e00ff */
[----:B0-----:R-:W-:-:S07]  /*0250*/  IMAD.WIDE.U32 R8, R12, 0xc80, R8 ;  /* 0x00000c800c087825 */ /* 0x001fce00078e0008 */
.L_x_163:
[----:B-1----:R-:W-:Y:S01]  /*0260*/  IMAD.MOV.U32 R15, RZ, RZ, RZ ;  /* 0x000000ffff0f7224 */ /* 0x002fe200078e00ff */
[----:B------:R-:W-:Y:S01]  /*0270*/  CS2R R2, SRZ ;  /* 0x0000000000027805 */ /* 0x000fe2000001ff00 */
[----:B------:R-:W-:Y:S01]  /*0280*/  IMAD.MOV.U32 R17, RZ, RZ, RZ ;  /* 0x000000ffff117224 */ /* 0x000fe200078e00ff */
[----:B------:R-:W-:-:S07]  /*0290*/  CS2R R4, SRZ ;  /* 0x0000000000047805 */ /* 0x000fce000001ff00 */
.L_x_162:
[----:B------:R-:W-:-:S05]  /*02a0*/  IMAD.WIDE.U32 R10, R17, 0x4, R6 ;  /* 0x00000004110a7825 */ /* 0x000fca00078e0006 */
[----:B------:R0:W5:Y:S01]  /*02b0*/  LDG.E R16, desc[UR4][R10.64+0x4] ;  /* 0x000004040a107981 */ /* 0x000162000c1e1900 */
[----:B------:R-:W-:-:S07]  /*02c0*/  IMAD.MOV.U32 R19, RZ, RZ, RZ ;  /* 0x000000ffff137224 */ /* 0x000fce00078e00ff */
.L_x_161:
[----:B-----5:R-:W-:Y:S01]  /*02d0*/  SHF.R.U32.HI R24, RZ, R19, R16 ;  /* 0x00000013ff187219 */ /* 0x020fe20000011610 */
[----:B0-----:R-:W-:-:S03]  /*02e0*/  IMAD.SHL.U32 R10, R17, 0x20, RZ ;  /* 0x00000020110a7824 */ /* 0x001fc600078e00ff */
[----:B------:R-:W-:Y:S01]  /*02f0*/  LOP3.LUT R11, R24, 0x1, RZ, 0xc0, !PT ;  /* 0x00000001180b7812 */ /* 0x000fe200078ec0ff */
[----:B------:R-:W-:-:S03]  /*0300*/  IMAD.IADD R10, R10, 0x1, R19 ;  /* 0x000000010a0a7824 */ /* 0x000fc600078e0213 */
[----:B------:R-:W-:Y:S01]  /*0310*/  ISETP.NE.U32.AND P0, PT, R11, 0x1, PT ;  /* 0x000000010b00780c */ /* 0x000fe20003f05070 */
[----:B------:R-:W-:-:S03]  /*0320*/  IMAD R11, R10, 0x5, RZ ;  /* 0x000000050a0b7824 */ /* 0x000fc600078e02ff */
[----:B------:R-:W-:Y:S01]  /*0330*/  R2P PR, R24, 0x7e ;  /* 0x0000007e18007804 */ /* 0x000fe20000000000 */
[----:B------:R-:W-:-:S08]  /*0340*/  IMAD.WIDE.U32 R10, R11, 0x4, R8 ;  /* 0x000000040b0a7825 */ /* 0x000fd000078e0008 */
[----:B------:R-:W2:Y:S04]  /*0350*/  @!P0 LDG.E R18, desc[UR4][R10.64] ;  /* 0x000000040a128981 */ /* 0x000ea8000c1e1900 */
[----:B------:R-:W3:Y:S04]  /*0360*/  @!P0 LDG.E R20, desc[UR4][R10.64+0x10] ;  /* 0x000010040a148981 */ /* 0x000ee8000c1e1900 */
[----:B------:R-:W4:Y:S04]  /*0370*/  @P1 LDG.E R22, desc[UR4][R10.64+0x14] ;  /* 0x000014040a161981 */ /* 0x000f28000c1e1900 */
[----:B------:R-:W4:Y:S04]  /*0380*/  @P2 LDG.E R26, desc[UR4][R10.64+0x28] ;  /* 0x000028040a1a2981 */ /* 0x000f28000c1e1900 */
[----:B------:R-:W4:Y:S04]  /*0390*/  @!P0 LDG.E R21, desc[UR4][R10.64+0x4] ;  /* 0x000004040a158981 */ /* 0x000f28000c1e1900 */
[----:B------:R-:W4:Y:S04]  /*03a0*/  @!P0 LDG.E R23, desc[UR4][R10.64+0xc] ;  /* 0x00000c040a178981 */ /* 0x000f28000c1e1900 */
[----:B------:R-:W4:Y:S04]  /*03b0*/  @P1 LDG.E R25, desc[UR4][R10.64+0x18] ;  /* 0x000018040a191981 */ /* 0x000f28000c1e1900 */
[----:B------:R-:W4:Y:S04]  /*03c0*/  @P3 LDG.E R28, desc[UR4][R10.64+0x3c] ;  /* 0x00003c040a1c3981 */ /* 0x000f28000c1e1900 */
[----:B------:R-:W4:Y:S01]  /*03d0*/  @P6 LDG.E R27, desc[UR4][R10.64+0x7c] ;  /* 0x00007c040a1b6981 */ /* 0x000f22000c1e1900 */
[----:B--2---:R-:W-:-:S03]  /*03e0*/  @!P0 LOP3.LUT R15, R15, R18, RZ, 0x3c, !PT ;  /* 0x000000120f0f8212 */ /* 0x004fc600078e3cff */
[----:B------:R-:W2:Y:S01]  /*03f0*/  @!P0 LDG.E R18, desc[UR4][R10.64+0x8] ;  /* 0x000008040a128981 */ /* 0x000ea2000c1e1900 */
[----:B---3--:R-:W-:-:S03]  /*0400*/  @!P0 LOP3.LUT R3, R3, R20, RZ, 0x3c, !PT ;  /* 0x0000001403038212 */ /* 0x008fc600078e3cff */
[----:B------:R-:W3:Y:S01]  /*0410*/  @P1 LDG.E R20, desc[UR4][R10.64+0x24] ;  /* 0x000024040a141981 */ /* 0x000ee2000c1e1900 */
[----:B----4-:R-:W-:-:S03]  /*0420*/  @P1 LOP3.LUT R15, R15, R22, RZ, 0x3c, !PT ;  /* 0x000000160f0f1212 */ /* 0x010fc600078e3cff */
[----:B------:R-:W4:Y:S01]  /*0430*/  @P2 LDG.E R22, desc[UR4][R10.64+0x38] ;  /* 0x000038040a162981 */ /* 0x000f22000c1e1900 */
[----:B------:R-:W-:-:S03]  /*0440*/  @P2 LOP3.LUT R15, R15, R26, RZ, 0x3c, !PT ;  /* 0x0000001a0f0f2212 */ /* 0x000fc600078e3cff */
[----:B------:R-:W4:Y:S01]  /*0450*/  @P4 LDG.E R26, desc[UR4][R10.64+0x50] ;  /* 0x000050040a1a4981 */ /* 0x000f22000c1e1900 */
[----:B------:R-:W-:-:S03]  /*0460*/  @!P0 LOP3.LUT R4, R4, R21, RZ, 0x3c, !PT ;  /* 0x0000001504048212 */ /* 0x000fc600078e3cff */
[----:B------:R-:W4:Y:S01]  /*0470*/  @P1 LDG.E R21, desc[UR4][R10.64+0x20] ;  /* 0x000020040a151981 */ /* 0x000f22000c1e1900 */
[----:B------:R-:W-:-:S03]  /*0480*/  @!P0 LOP3.LUT R2, R2, R23, RZ, 0x3c, !PT ;  /* 0x0000001702028212 */ /* 0x000fc600078e3cff */
[----:B------:R-:W4:Y:S01]  /*0490*/  @P2 LDG.E R23, desc[UR4][R10.64+0x2c] ;  /* 0x00002c040a172981 */ /* 0x000f22000c1e1900 */
[----:B------:R-:W-:-:S03]  /*04a0*/  @P1 LOP3.LUT R4, R4, R25, RZ, 0x3c, !PT ;  /* 0x0000001904041212 */ /* 0x000fc600078e3cff */
[----:B------:R-:W4:Y:S01]  /*04b0*/  @P2 LDG.E R25, desc[UR4][R10.64+0x34] ;  /* 0x000034040a192981 */ /* 0x000f22000c1e1900 */
[----:B--2---:R-:W-:-:S03]  /*04c0*/  @!P0 LOP3.LUT R5, R5, R18, RZ, 0x3c, !PT ;  /* 0x0000001205058212 */ /* 0x004fc600078e3cff */
[----:B------:R-:W2:Y:S01]  /*04d0*/  @P1 LDG.E R18, desc[UR4][R10.64+0x1c] ;  /* 0x00001c040a121981 */ /* 0x000ea2000c1e1900 */
[----:B---3--:R-:W-:-:S03]  /*04e0*/  @P1 LOP3.LUT R3, R3, R20, RZ, 0x3c, !PT ;  /* 0x0000001403031212 */ /* 0x008fc600078e3cff */
[----:B------:R-:W3:Y:S01]  /*04f0*/  @P2 LDG.E R20, desc[UR4][R10.64+0x30] ;  /* 0x000030040a142981 */ /* 0x000ee2000c1e1900 */
[----:B----4-:R-:W-:-:S03]  /*0500*/  @P2 LOP3.LUT R3, R3, R22, RZ, 0x3c, !PT ;  /* 0x0000001603032212 */ /* 0x010fc600078e3cff */
[----:B------:R-:W4:Y:S01]  /*0510*/  @P3 LDG.E R22, desc[UR4][R10.64+0x4c] ;  /* 0x00004c040a163981 */ /* 0x000f22000c1e1900 */
[----:B------:R-:W-:-:S04]  /*0520*/  @P3 LOP3.LUT R15, R15, R28, RZ, 0x3c, !PT ;  /* 0x0000001c0f0f3212 */ /* 0x000fc800078e3cff */
[----:B------:R-:W-:Y:S02]  /*0530*/  @P4 LOP3.LUT R15, R15, R26, RZ, 0x3c, !PT ;  /* 0x0000001a0f0f4212 */ /* 0x000fe400078e3cff */
[----:B------:R-:W-:Y:S01]  /*0540*/  @P1 LOP3.LUT R2, R2, R21, RZ, 0x3c, !PT ;  /* 0x0000001502021212 */ /* 0x000fe200078e3cff */
[----:B------:R-:W4:Y:S04]  /*0550*/  @P5 LDG.E R26, desc[UR4][R10.64+0x64] ;  /* 0x000064040a1a5981 */ /* 0x000f28000c1e1900 */
[----:B------:R-:W4:Y:S01]  /*0560*/  @P3 LDG.E R21, desc[UR4][R10.64+0x40] ;  /* 0x000040040a153981 */ /* 0x000f22000c1e1900 */
[----:B------:R-:W-:Y:S02]  /*0570*/  @P2 LOP3.LUT R4, R4, R23, RZ, 0x3c, !PT ;  /* 0x0000001704042212 */ /* 0x000fe400078e3cff */
[----:B------:R-:W-:Y:S01]  /*0580*/  @P2 LOP3.LUT R2, R2, R25, RZ, 0x3c, !PT ;  /* 0x0000001902022212 */ /* 0x000fe200078e3cff */
[----:B------:R-:W4:Y:S04]  /*0590*/  @P3 LDG.E R23, desc[UR4][R10.64+0x48] ;  /* 0x000048040a173981 */ /* 0x000f28000c1e1900 */
[----:B------:R-:W4:Y:S01]  /*05a0*/  @P4 LDG.E R25, desc[UR4][R10.64+0x54] ;  /* 0x000054040a194981 */ /* 0x000f22000c1e1900 */
[----:B--2---:R-:W-:-:S03]  /*05b0*/  @P1 LOP3.LUT R5, R5, R18, RZ, 0x3c, !PT ;  /* 0x0000001205051212 */ /* 0x004fc600078e3cff */
[----:B------:R-:W2:Y:S01]  /*05c0*/  @P3 LDG.E R18, desc[UR4][R10.64+0x44] ;  /* 0x000044040a123981 */ /* 0x000ea2000c1e1900 */
[----:B---3--:R-:W-:-:S03]  /*05d0*/  @P2 LOP3.LUT R5, R5, R20, RZ, 0x3c, !PT ;  /* 0x0000001405052212 */ /* 0x008fc600078e3cff */
[----:B------:R-:W3:Y:S01]  /*05e0*/  @P4 LDG.E R20, desc[UR4][R10.64+0x58] ;  /* 0x000058040a144981 */ /* 0x000ee2000c1e1900 */
[----:B----4-:R-:W-:-:S03]  /*05f0*/  @P3 LOP3.LUT R3, R3, R22, RZ, 0x3c, !PT ;  /* 0x0000001603033212 */ /* 0x010fc600078e3cff */
[----:B------:R-:W4:Y:S01]  /*0600*/  @P4 LDG.E R22, desc[UR4][R10.64+0x60] ;  /* 0x000060040a164981 */ /* 0x000f22000c1e1900 */
[----:B------:R-:W-:Y:S02]  /*0610*/  LOP3.LUT P0, RZ, R24, 0x80, RZ, 0xc0, !PT ;  /* 0x0000008018ff7812 */ /* 0x000fe4000780c0ff */
[----:B------:R-:W-:Y:S02]  /*0620*/  @P5 LOP3.LUT R15, R15, R26, RZ, 0x3c, !PT ;  /* 0x0000001a0f0f5212 */ /* 0x000fe400078e3cff */
[----:B------:R-:W4:Y:S01]  /*0630*/  @P6 LDG.E R26, desc[UR4][R10.64+0x78] ;  /* 0x000078040a1a6981 */ /* 0x000f22000c1e1900 */
[----:B------:R-:W-:-:S03]  /*0640*/  @P3 LOP3.LUT R4, R4, R21, RZ, 0x3c, !PT ;  /* 0x0000001504043212 */ /* 0x000fc600078e3cff */
[----:B------:R-:W4:Y:S01]  /*0650*/  @P4 LDG.E R21, desc[UR4][R10.64+0x5c] ;  /* 0x00005c040a154981 */ /* 0x000f22000c1e1900 */
[----:B------:R-:W-:-:S03]  /*0660*/  @P3 LOP3.LUT R2, R2, R23, RZ, 0x3c, !PT ;  /* 0x0000001702023212 */ /* 0x000fc600078e3cff */
[----:B------:R-:W4:Y:S01]  /*0670*/  @P5 LDG.E R23, desc[UR4][R10.64+0x68] ;  /* 0x000068040a175981 */ /* 0x000f22000c1e1900 */
[----:B------:R-:W-:-:S03]  /*0680*/  @P4 LOP3.LUT R4, R4, R25, RZ, 0x3c, !PT ;  /* 0x0000001904044212 */ /* 0x000fc600078e3cff */
[----:B------:R-:W4:Y:S01]  /*0690*/  @P5 LDG.E R25, desc[UR4][R10.64+0x70] ;  /* 0x000070040a195981 */ /* 0x000f22000c1e1900 */
[----:B--2---:R-:W-:-:S03]  /*06a0*/  @P3 LOP3.LUT R5, R5, R18, RZ, 0x3c, !PT ;  /* 0x0000001205053212 */ /* 0x004fc600078e3cff */
[----:B------:R-:W2:Y:S01]  /*06b0*/  @P5 LDG.E R18, desc[UR4][R10.64+0x6c] ;  /* 0x00006c040a125981 */ /* 0x000ea2000c1e1900 */
[----:B---3--:R-:W-:-:S03]  /*06c0*/  @P4 LOP3.LUT R5, R5, R20, RZ, 0x3c, !PT ;  /* 0x0000001405054212 */ /* 0x008fc600078e3cff */
[----:B------:R-:W3:Y:S01]  /*06d0*/  @P5 LDG.E R20, desc[UR4][R10.64+0x74] ;  /* 0x000074040a145981 */ /* 0x000ee2000c1e1900 */
[----:B----4-:R-:W-:-:S03]  /*06e0*/  @P4 LOP3.LUT R3, R3, R22, RZ, 0x3c, !PT ;  /* 0x0000001603034212 */ /* 0x010fc600078e3cff */
[----:B------:R-:W4:Y:S01]  /*06f0*/  @P0 LDG.E R22, desc[UR4][R10.64+0x8c] ;  /* 0x00008c040a160981 */ /* 0x000f22000c1e1900 */
[----:B------:R-:W-:-:S03]  /*0700*/  @P6 LOP3.LUT R15, R15, R26, RZ, 0x3c, !PT ;  /* 0x0000001a0f0f6212 */ /* 0x000fc600078e3cff */
        /* <DEDUP_REMOVED lines=13> */
[----:B------:R-:W-:Y:S02]  /*07e0*/  @P6 LOP3.LUT R4, R4, R27, RZ, 0x3c, !PT ;  /* 0x0000001b04046212 */ /* 0x000fe400078e3cff */
[----:B------:R-:W-:Y:S02]  /*07f0*/  @P6 LOP3.LUT R2, R2, R21, RZ, 0x3c, !PT ;  /* 0x0000001502026212 */ /* 0x000fe400078e3cff */
[----:B------:R-:W-:Y:S02]  /*0800*/  @P0 LOP3.LUT R4, R4, R23, RZ, 0x3c, !PT ;  /* 0x0000001704040212 */ /* 0x000fe400078e3cff */
[----:B------:R-:W-:Y:S02]  /*0810*/  @P0 LOP3.LUT R2, R2, R25, RZ, 0x3c, !PT ;  /* 0x0000001902020212 */ /* 0x000fe400078e3cff */
[----:B--2---:R-:W-:Y:S02]  /*0820*/  @P6 LOP3.LUT R5, R5, R18, RZ, 0x3c, !PT ;  /* 0x0000001205056212 */ /* 0x004fe400078e3cff */
[----:B---3--:R-:W-:-:S02]  /*0830*/  @P6 LOP3.LUT R3, R3, R20, RZ, 0x3c, !PT ;  /* 0x0000001403036212 */ /* 0x008fc400078e3cff */
[----:B----4-:R-:W-:Y:S02]  /*0840*/  @P0 LOP3.LUT R5, R5, R22, RZ, 0x3c, !PT ;  /* 0x0000001605050212 */ /* 0x010fe400078e3cff */
[----:B------:R-:W-:Y:S02]  /*0850*/  @P0 LOP3.LUT R3, R3, R26, RZ, 0x3c, !PT ;  /* 0x0000001a03030212 */ /* 0x000fe400078e3cff */
[----:B------:R-:W-:-:S13]  /*0860*/  R2P PR, R24.B1, 0x7f ;  /* 0x0000007f18007804 */ /* 0x000fda0000001000 */
[----:B------:R-:W2:Y:S04]  /*0870*/  @P0 LDG.E R18, desc[UR4][R10.64+0xa0] ;  /* 0x0000a0040a120981 */ /* 0x000ea8000c1e1900 */
[----:B------:R-:W3:Y:S04]  /*0880*/  @P1 LDG.E R22, desc[UR4][R10.64+0xb4] ;  /* 0x0000b4040a161981 */ /* 0x000ee8000c1e1900 */
[----:B------:R-:W4:Y:S04]  /*0890*/  @P2 LDG.E R26, desc[UR4][R10.64+0xc8] ;  /* 0x0000c8040a1a2981 */ /* 0x000f28000c1e1900 */
[----:B------:R-:W4:Y:S04]  /*08a0*/  @P3 LDG.E R28, desc[UR4][R10.64+0xdc] ;  /* 0x0000dc040a1c3981 */ /* 0x000f28000c1e1900 */
[----:B------:R-:W4:Y:S04]  /*08b0*/  @P0 LDG.E R23, desc[UR4][R10.64+0xa4] ;  /* 0x0000a4040a170981 */ /* 0x000f28000c1e1900 */
[----:B------:R-:W4:Y:S04]  /*08c0*/  @P0 LDG.E R20, desc[UR4][R10.64+0xa8] ;  /* 0x0000a8040a140981 */ /* 0x000f28000c1e1900 */
[----:B------:R-:W4:Y:S04]  /*08d0*/  @P4 LDG.E R25, desc[UR4][R10.64+0xf0] ;  /* 0x0000f0040a194981 */ /* 0x000f28000c1e1900 */
        /* <DEDUP_REMOVED lines=21> */
[----:B------:R-:W-:Y:S02]  /*0a30*/  LOP3.LUT P0, RZ, R24, 0x8000, RZ, 0xc0, !PT ;  /* 0x0000800018ff7812 */ /* 0x000fe4000780c0ff */
[----:B----4-:R-:W-:Y:S01]  /*0a40*/  @P5 LOP3.LUT R15, R15, R26, RZ, 0x3c, !PT ;  /* 0x0000001a0f0f5212 */ /* 0x010fe200078e3cff */
[----:B------:R-:W4:Y:S04]  /*0a50*/  @P3 LDG.E R24, desc[UR4][R10.64+0xe4] ;  /* 0x0000e4040a183981 */ /* 0x000f28000c1e1900 */
[----:B------:R-:W2:Y:S01]  /*0a60*/  @P6 LDG.E R26, desc[UR4][R10.64+0x118] ;  /* 0x000118040a1a6981 */ /* 0x000ea2000c1e1900 */
        /* <DEDUP_REMOVED lines=8> */
[----:B---3--:R-:W-:-:S03]  /*0af0*/  @P2 LOP3.LUT R3, R3, R22, RZ, 0x3c, !PT ;  /* 0x0000001603032212 */ /* 0x008fc600078e3cff */
[----:B------:R-:W3:Y:S01]  /*0b00*/  @P4 LDG.E R22, desc[UR4][R10.64+0x100] ;  /* 0x000100040a164981 */ /* 0x000ee2000c1e1900 */
[----:B--2---:R-:W-:-:S03]  /*0b10*/  @P6 LOP3.LUT R15, R15, R26, RZ, 0x3c, !PT ;  /* 0x0000001a0f0f6212 */ /* 0x004fc600078e3cff */
[----:B------:R-:W2:Y:S01]  /*0b20*/  @P0 LDG.E R26, desc[UR4][R10.64+0x12c] ;  /* 0x00012c040a1a0981 */ /* 0x000ea2000c1e1900 */
[----:B----4-:R-:W-:-:S03]  /*0b30*/  @P2 LOP3.LUT R2, R2, R23, RZ, 0x3c, !PT ;  /* 0x0000001702022212 */ /* 0x010fc600078e3cff */
[----:B------:R-:W4:Y:S01]  /*0b40*/  @P4 LDG.E R23, desc[UR4][R10.64+0xfc] ;  /* 0x0000fc040a174981 */ /* 0x000f22000c1e1900 */
[----:B------:R-:W-:-:S03]  /*0b50*/  @P2 LOP3.LUT R5, R5, R20, RZ, 0x3c, !PT ;  /* 0x0000001405052212 */ /* 0x000fc600078e3cff */
[----:B------:R-:W4:Y:S01]  /*0b60*/  @P4 LDG.E R20, desc[UR4][R10.64+0xf8] ;  /* 0x0000f8040a144981 */ /* 0x000f22000c1e1900 */
[----:B------:R-:W-:Y:S02]  /*0b70*/  @P3 LOP3.LUT R2, R2, R27, RZ, 0x3c, !PT ;  /* 0x0000001b02023212 */ /* 0x000fe400078e3cff */
[----:B------:R-:W-:Y:S01]  /*0b80*/  @P3 LOP3.LUT R4, R4, R25, RZ, 0x3c, !PT ;  /* 0x0000001904043212 */ /* 0x000fe200078e3cff */
[----:B------:R-:W4:Y:S01]  /*0b90*/  @P5 LDG.E R27, desc[UR4][R10.64+0x110] ;  /* 0x000110040a1b5981 */ /* 0x000f22000c1e1900 */
[----:B------:R-:W-:-:S03]  /*0ba0*/  @P3 LOP3.LUT R5, R5, R24, RZ, 0x3c, !PT ;  /* 0x0000001805053212 */ /* 0x000fc600078e3cff */
[----:B------:R-:W4:Y:S04]  /*0bb0*/  @P5 LDG.E R25, desc[UR4][R10.64+0x108] ;  /* 0x000108040a195981 */ /* 0x000f28000c1e1900 */
        /* <DEDUP_REMOVED lines=19> */
[----:B------:R-:W-:-:S05]  /*0cf0*/  VIADD R19, R19, 0x10 ;  /* 0x0000001013137836 */ /* 0x000fca0000000000 */
[----:B------:R-:W-:Y:S02]  /*0d00*/  ISETP.NE.AND P1, PT, R19, 0x20, PT ;  /* 0x000000201300780c */ /* 0x000fe40003f25270 */
[----:B------:R-:W-:Y:S02]  /*0d10*/  @P5 LOP3.LUT R3, R3, R18, RZ, 0x3c, !PT ;  /* 0x0000001203035212 */ /* 0x000fe400078e3cff */
[----:B------:R-:W-:Y:S02]  /*0d20*/  @P6 LOP3.LUT R4, R4, R21, RZ, 0x3c, !PT ;  /* 0x0000001504046212 */ /* 0x000fe400078e3cff */
[----:B---3--:R-:W-:-:S04]  /*0d30*/  @P6 LOP3.LUT R3, R3, R22, RZ, 0x3c, !PT ;  /* 0x0000001603036212 */ /* 0x008fc800078e3cff */
[----:B--2---:R-:W-:Y:S02]  /*0d40*/  @P0 LOP3.LUT R3, R3, R26, RZ, 0x3c, !PT ;  /* 0x0000001a03030212 */ /* 0x004fe400078e3cff */
[----:B----4-:R-:W-:Y:S02]  /*0d50*/  @P6 LOP3.LUT R2, R2, R23, RZ, 0x3c, !PT ;  /* 0x0000001702026212 */ /* 0x010fe400078e3cff */
[----:B------:R-:W-:Y:S02]  /*0d60*/  @P6 LOP3.LUT R5, R5, R20, RZ, 0x3c, !PT ;  /* 0x0000001405056212 */ /* 0x000fe400078e3cff */
[----:B------:R-:W-:Y:S02]  /*0d70*/  @P0 LOP3.LUT R2, R2, R27, RZ, 0x3c, !PT ;  /* 0x0000001b02020212 */ /* 0x000fe400078e3cff */
[----:B------:R-:W-:Y:S02]  /*0d80*/  @P0 LOP3.LUT R4, R4, R25, RZ, 0x3c, !PT ;  /* 0x0000001904040212 */ /* 0x000fe400078e3cff */
[----:B------:R-:W-:Y:S01]  /*0d90*/  @P0 LOP3.LUT R5, R5, R24, RZ, 0x3c, !PT ;  /* 0x0000001805050212 */ /* 0x000fe200078e3cff */
[----:B------:R-:W-:Y:S06]  /*0da0*/  @P1 BRA `(.L_x_161) ;  /* 0xfffffff400481947 */ /* 0x000fec000383ffff */
[----:B------:R-:W-:-:S05]  /*0db0*/  VIADD R17, R17, 0x1 ;  /* 0x0000000111117836 */ /* 0x000fca0000000000 */
[----:B------:R-:W-:-:S13]  /*0dc0*/  ISETP.NE.AND P0, PT, R17, 0x5, PT ;  /* 0x000000051100780c */ /* 0x000fda0003f05270 */
[----:B------:R-:W-:Y:S05]  /*0dd0*/  @P0 BRA `(.L_x_162) ;  /* 0xfffffff400300947 */ /* 0x000fea000383ffff */
[----:B------:R1:W-:Y:S01]  /*0de0*/  STG.E.64 desc[UR4][R6.64+0x8], R4 ;  /* 0x0000080406007986 */ /* 0x0003e2000c101b04 */
[----:B------:R-:W-:Y:S01]  /*0df0*/  VIADD R14, R14, 0x1 ;  /* 0x000000010e0e7836 */ /* 0x000fe20000000000 */
[----:B------:R-:W-:Y:S02]  /*0e00*/  LOP3.LUT R11, R13, 0x3, RZ, 0xc0, !PT ;  /* 0x000000030d0b7812 */ /* 0x000fe400078ec0ff */
[----:B------:R1:W-:Y:S02]  /*0e10*/  STG.E.64 desc[UR4][R6.64+0x10], R2 ;  /* 0x0000100206007986 */ /* 0x0003e4000c101b04 */
[----:B------:R-:W-:Y:S02]  /*0e20*/  ISETP.GE.U32.AND P0, PT, R14, R11, PT ;  /* 0x0000000b0e00720c */ /* 0x000fe40003f06070 */
[----:B------:R1:W-:Y:S11]  /*0e30*/  STG.E desc[UR4][R6.64+0x4], R15 ;  /* 0x0000040f06007986 */ /* 0x0003f6000c101904 */
[----:B------:R-:W-:Y:S05]  /*0e40*/  @!P0 BRA `(.L_x_163) ;  /* 0xfffffff400048947 */ /* 0x000fea000383ffff */
.L_x_160:
[----:B------:R-:W-:Y:S05]  /*0e50*/  BSYNC.RECONVERGENT B1 ;  /* 0x0000000000017941 */ /* 0x000fea0003800200 */
.L_x_159:
[C---:B------:R-:W-:Y:S01]  /*0e60*/  ISETP.GT.U32.AND P0, PT, R13.reuse, 0x3, PT ;  /* 0x000000030d00780c */ /* 0x040fe20003f04070 */
[----:B------:R-:W-:Y:S01]  /*0e70*/  VIADD R12, R12, 0x1 ;  /* 0x000000010c0c7836 */ /* 0x000fe20000000000 */
[--C-:B------:R-:W-:Y:S02]  /*0e80*/  SHF.R.U64 R13, R13, 0x2, R0.reuse ;  /* 0x000000020d0d7819 */ /* 0x100fe40000001200 */
[----:B------:R-:W-:Y:S02]  /*0e90*/  ISETP.GT.U32.AND.EX P0, PT, R0, RZ, PT, P0 ;  /* 0x000000ff0000720c */ /* 0x000fe40003f04100 */
[----:B------:R-:W-:-:S11]  /*0ea0*/  SHF.R.U32.HI R0, RZ, 0x2, R0 ;  /* 0x00000002ff007819 */ /* 0x000fd60000011600 */
[----:B------:R-:W-:Y:S05]  /*0eb0*/  @P0 BRA `(.L_x_164) ;  /* 0xfffffff000c80947 */ /* 0x000fea000383ffff */
.L_x_158:
[----:B------:R-:W-:Y:S05]  /*0ec0*/  BSYNC.RECONVERGENT B0 ;  /* 0x0000000000007941 */ /* 0x000fea0003800200 */
.L_x_157:
[----:B------:R-:W-:Y:S04]  /*0ed0*/  STG.E.64 desc[UR4][R6.64+0x18], RZ ;  /* 0x000018ff06007986 */ /* 0x000fe8000c101b04 */
[----:B------:R-:W-:Y:S04]  /*0ee0*/  STG.E desc[UR4][R6.64+0x20], RZ ;  /* 0x000020ff06007986 */ /* 0x000fe8000c101904 */
[----:B------:R-:W-:Y:S01]  /*0ef0*/  STG.E.64 desc[UR4][R6.64+0x28], RZ ;  /* 0x000028ff06007986 */ /* 0x000fe2000c101b04 */
[----:B------:R-:W-:Y:S05]  /*0f00*/  EXIT ;  /* 0x000000000000794d */ /* 0x000fea0003800000 */
.L_x_165:
        /* <DEDUP_REMOVED lines=15> */
.L_x_188:


//--------------------- .nv.global.init           --------------------------
	.section	.nv.global.init,"aw",@progbits
	.align	4
.nv.global.init:
	.type		mrg32k3aM1SubSeq,@object
	.size		mrg32k3aM1SubSeq,(mrg32k3aM2SubSeq - mrg32k3aM1SubSeq)
mrg32k3aM1SubSeq:
        /*0000*/ 	.byte	0x0b, 0xcc, 0xee, 0x04, 0x73, 0x29, 0x8b, 0x6f, 0xf6, 0x53, 0x03, 0xf6, 0x23, 0xf6, 0xea, 0xda
        /* <DEDUP_REMOVED lines=125> */
	.type		mrg32k3aM2SubSeq,@object
	.size		mrg32k3aM2SubSeq,(mrg32k3aM1 - mrg32k3aM2SubSeq)
mrg32k3aM2SubSeq:
        /* <DEDUP_REMOVED lines=126> */
	.type		mrg32k3aM1,@object
	.size		mrg32k3aM1,(mrg32k3aM1Seq - mrg32k3aM1)
mrg32k3aM1:
        /* <DEDUP_REMOVED lines=144> */
	.type		mrg32k3aM1Seq,@object
	.size		mrg32k3aM1Seq,(mrg32k3aM2 - mrg32k3aM1Seq)
mrg32k3aM1Seq:
        /* <DEDUP_REMOVED lines=144> */
	.type		mrg32k3aM2,@object
	.size		mrg32k3aM2,(mrg32k3aM2Seq - mrg32k3aM2)
mrg32k3aM2:
        /* <DEDUP_REMOVED lines=144> */
	.type		mrg32k3aM2Seq,@object
	.size		mrg32k3aM2Seq,(precalc_xorwow_matrix - mrg32k3aM2Seq)
mrg32k3aM2Seq:
        /* <DEDUP_REMOVED lines=144> */
	.type		precalc_xorwow_matrix,@object
	.size		precalc_xorwow_matrix,(precalc_xorwow_offset_matrix - precalc_xorwow_matrix)
precalc_xorwow_matrix:
        /* <DEDUP_REMOVED lines=6400> */
	.type		precalc_xorwow_offset_matrix,@object
	.size		precalc_xorwow_offset_matrix,(.L_1 - precalc_xorwow_offset_matrix)
precalc_xorwow_offset_matrix:
        /* <DEDUP_REMOVED lines=6400> */
.L_1:


//--------------------- .nv.shared._Z17total_loss_kernelILj1EEvPfPdi9ErrorType --------------------------
	.section	.nv.shared._Z17total_loss_kernelILj1EEvPfPdi9ErrorType,"aw",@nobits
	.sectionflags	@""
	.align	16
	.zero		1024


//--------------------- .nv.shared.reserved.0     --------------------------
	.section	.nv.shared.reserved.0,"aw",@nobits
	.weak		__nv_reservedSMEM_offset_0_alias
	.size		__nv_reservedSMEM_offset_0_alias, 0, 64
	.other		__nv_reservedSMEM_offset_0_alias,@"STO_CUDA_RESERVED_SHARED STV_DEFAULT"
__nv_reservedSMEM_offset_0_alias:
	.zero		0
	.zero		64


//--------------------- .nv.shared._Z17total_loss_kernelILj2EEvPfPdi9ErrorType --------------------------
	.section	.nv.shared._Z17total_loss_kernelILj2EEvPfPdi9ErrorType,"aw",@nobits
	.sectionflags	@""
	.align	16
	.zero		1024


//--------------------- .nv.shared._Z17total_loss_kernelILj4EEvPfPdi9ErrorType --------------------------
	.section	.nv.shared._Z17total_loss_kernelILj4EEvPfPdi9ErrorType,"aw",@nobits
	.sectionflags	@""
	.align	16
	.zero		1024


//--------------------- .nv.shared._Z17total_loss_kernelILj8EEvPfPdi9ErrorType --------------------------
	.section	.nv.shared._Z17total_loss_kernelILj8EEvPfPdi9ErrorType,"aw",@nobits
	.sectionflags	@""
	.align	16
	.zero		1024


//--------------------- .nv.shared._Z17total_loss_kernelILj16EEvPfPdi9ErrorType --------------------------
	.section	.nv.shared._Z17total_loss_kernelILj16EEvPfPdi9ErrorType,"aw",@nobits
	.sectionflags	@""
	.align	16
	.zero		1024


//--------------------- .nv.shared._Z17total_loss_kernelILj32EEvPfPdi9ErrorType --------------------------
	.section	.nv.shared._Z17total_loss_kernelILj32EEvPfPdi9ErrorType,"aw",@nobits
	.sectionflags	@""
	.align	16
	.zero		1024


//--------------------- .nv.shared._Z17total_loss_kernelILj64EEvPfPdi9ErrorType --------------------------
	.section	.nv.shared._Z17total_loss_kernelILj64EEvPfPdi9ErrorType,"aw",@nobits
	.sectionflags	@""
	.align	16
	.zero		1024


//--------------------- .nv.shared._Z17total_loss_kernelILj128EEvPfPdi9ErrorType --------------------------
	.section	.nv.shared._Z17total_loss_kernelILj128EEvPfPdi9ErrorType,"aw",@nobits
	.sectionflags	@""
	.align	16
	.zero		1024


//--------------------- .nv.shared._Z17total_loss_kernelILj256EEvPfPdi9ErrorType --------------------------
	.section	.nv.shared._Z17total_loss_kernelILj256EEvPfPdi9ErrorType,"aw",@nobits
	.sectionflags	@""
	.align	16
	.zero		1024


//--------------------- .nv.shared._Z17total_loss_kernelILj512EEvPfPdi9ErrorType --------------------------
	.section	.nv.shared._Z17total_loss_kernelILj512EEvPfPdi9ErrorType,"aw",@nobits
	.sectionflags	@""
	.align	16
	.zero		1024


//--------------------- .nv.shared._Z11loss_kerneliiiPKfS0_PKiS2_S0_PfS3_S3_f --------------------------
	.section	.nv.shared._Z11loss_kerneliiiPKfS0_PKiS2_S0_PfS3_S3_f,"aw",@nobits
	.sectionflags	@""
	.align	16
	.zero		1024


//--------------------- .nv.shared._Z10sgd_updatePiS_PKfPfS2_S2_iS2_S2_S2_P17curandStateXORWOWfiPb --------------------------
	.section	.nv.shared._Z10sgd_updatePiS_PKfPfS2_S2_iS2_S2_S2_P17curandStateXORWOWfiPb,"aw",@nobits
	.sectionflags	@""
	.align	16
	.zero		1024


//--------------------- .nv.shared._Z10initCurandP17curandStateXORWOWmi --------------------------
	.section	.nv.shared._Z10initCurandP17curandStateXORWOWmi,"aw",@nobits
	.sectionflags	@""
	.align	16
	.zero		1024


//--------------------- .nv.constant0._Z17total_loss_kernelILj1EEvPfPdi9ErrorType --------------------------
	.section	.nv.constant0._Z17total_loss_kernelILj1EEvPfPdi9ErrorType,"a",@progbits
	.sectionflags	@""
	.align	4
.nv.constant0._Z17total_loss_kernelILj1EEvPfPdi9ErrorType:
	.zero		920


//--------------------- .nv.constant0._Z17total_loss_kernelILj2EEvPfPdi9ErrorType --------------------------
	.section	.nv.constant0._Z17total_loss_kernelILj2EEvPfPdi9ErrorType,"a",@progbits
	.sectionflags	@""
	.align	4
.nv.constant0._Z17total_loss_kernelILj2EEvPfPdi9ErrorType:
	.zero		920


//--------------------- .nv.constant0._Z17total_loss_kernelILj4EEvPfPdi9ErrorType --------------------------
	.section	.nv.constant0._Z17total_loss_kernelILj4EEvPfPdi9ErrorType,"a",@progbits
	.sectionflags	@""
	.align	4
.nv.constant0._Z17total_loss_kernelILj4EEvPfPdi9ErrorType:
	.zero		920


//--------------------- .nv.constant0._Z17total_loss_kernelILj8EEvPfPdi9ErrorType --------------------------
	.section	.nv.constant0._Z17total_loss_kernelILj8EEvPfPdi9ErrorType,"a",@progbits
	.sectionflags	@""
	.align	4
.nv.constant0._Z17total_loss_kernelILj8EEvPfPdi9ErrorType:
	.zero		920


//--------------------- .nv.constant0._Z17total_loss_kernelILj16EEvPfPdi9ErrorType --------------------------
	.section	.nv.constant0._Z17total_loss_kernelILj16EEvPfPdi9ErrorType,"a",@progbits
	.sectionflags	@""
	.align	4
.nv.constant0._Z17total_loss_kernelILj16EEvPfPdi9ErrorType:
	.zero		920


//--------------------- .nv.constant0._Z17total_loss_kernelILj32EEvPfPdi9ErrorType --------------------------
	.section	.nv.constant0._Z17total_loss_kernelILj32EEvPfPdi9ErrorType,"a",@progbits
	.sectionflags	@""
	.align	4
.nv.constant0._Z17total_loss_kernelILj32EEvPfPdi9ErrorType:
	.zero		920


//--------------------- .nv.constant0._Z17total_loss_kernelILj64EEvPfPdi9ErrorType --------------------------
	.section	.nv.constant0._Z17total_loss_kernelILj64EEvPfPdi9ErrorType,"a",@progbits
	.sectionflags	@""
	.align	4
.nv.constant0._Z17total_loss_kernelILj64EEvPfPdi9ErrorType:
	.zero		920


//--------------------- .nv.constant0._Z17total_loss_kernelILj128EEvPfPdi9ErrorType --------------------------
	.section	.nv.constant0._Z17total_loss_kernelILj128EEvPfPdi9ErrorType,"a",@progbits
	.sectionflags	@""
	.align	4
.nv.constant0._Z17total_loss_kernelILj128EEvPfPdi9ErrorType:
	.zero		920


//--------------------- .nv.constant0._Z17total_loss_kernelILj256EEvPfPdi9ErrorType --------------------------
	.section	.nv.constant0._Z17total_loss_kernelILj256EEvPfPdi9ErrorType,"a",@progbits
	.sectionflags	@""
	.align	4
.nv.constant0._Z17total_loss_kernelILj256EEvPfPdi9ErrorType:
	.zero		920


//--------------------- .nv.constant0._Z17total_loss_kernelILj512EEvPfPdi9ErrorType --------------------------
	.section	.nv.constant0._Z17total_loss_kernelILj512EEvPfPdi9ErrorType,"a",@progbits
	.sectionflags	@""
	.align	4
.nv.constant0._Z17total_loss_kernelILj512EEvPfPdi9ErrorType:
	.zero		920


//--------------------- .nv.constant0._Z11loss_kerneliiiPKfS0_PKiS2_S0_PfS3_S3_f --------------------------
	.section	.nv.constant0._Z11loss_kerneliiiPKfS0_PKiS2_S0_PfS3_S3_f,"a",@progbits
	.sectionflags	@""
	.align	4
.nv.constant0._Z11loss_kerneliiiPKfS0_PKiS2_S0_PfS3_S3_f:
	.zero		980


//--------------------- .nv.constant0._Z10sgd_updatePiS_PKfPfS2_S2_iS2_S2_S2_P17curandStateXORWOWfiPb --------------------------
	.section	.nv.constant0._Z10sgd_updatePiS_PKfPfS2_S2_iS2_S2_S2_P17curandStateXORWOWfiPb,"a",@progbits
	.sectionflags	@""
	.align	4
.nv.constant0._Z10sgd_updatePiS_PKfPfS2_S2_iS2_S2_S2_P17curandStateXORWOWfiPb:
	.zero		1000


//--------------------- .nv.constant0._Z10initCurandP17curandStateXORWOWmi --------------------------
	.section	.nv.constant0._Z10initCurandP17curandStateXORWOWmi,"a",@progbits
	.sectionflags	@""
	.align	4
.nv.constant0._Z10initCurandP17curandStateXORWOWmi:
	.zero		916


//--------------------- SYMBOLS --------------------------

	.type		.nv.reservedSmem.offset0,@object
	.size		.nv.reservedSmem.offset0,0x4
	.type		.nv.reservedSmem.cap,@object
	.size		.nv.reservedSmem.cap,0x4
